	.target	sm_100a

	.elftype	@"ET_EXEC"


//--------------------- .note.nv.tkinfo           --------------------------
	.section	.note.nv.tkinfo,"",@"SHT_NOTE"
	.sectionflags	@"SHF_NOTE_NV_TKINFO"
	.tkinfo
        /*0018*/ 	.word	0x00000002
        /*0030*/ 	.string	""
        /*0030*/ 	.string	"ptxas"
        /*0030*/ 	.string	"Cuda compilation tools, release 13.0, V13.0.88"
        /*0030*/ 	.string	"Build cuda_13.0.r13.0/compiler.36424714_0"
        /*0030*/ 	.string	"-arch sm_100a -m 64 "



//--------------------- .note.nv.cuinfo           --------------------------
	.section	.note.nv.cuinfo,"",@"SHT_NOTE"
	.sectionflags	@"SHF_NOTE_NV_CUINFO"
        /*0018*/ 	.short	0x0002
        /*001a*/ 	.short	0x0064
        /*001c*/ 	.short	0x0082
	.zero		2


//--------------------- .nv.info                  --------------------------
	.section	.nv.info,"",@"SHT_CUDA_INFO"
	.align	4


	//----- nvinfo : EIATTR_REGCOUNT
	.align		4
        /*0000*/ 	.byte	0x04, 0x2f
        /*0002*/ 	.short	(.L_19 - .L_18)
	.align		4
.L_18:
        /*0004*/ 	.word	index@(_ZN7cutlass13device_kernelINS_4gemm6kernel13GemmUniversalIN4cute5tupleIJiiiiEEENS1_10collective13CollectiveMmaINS1_35MainloopSm100TmaUmmaWarpSpecializedILi24ELi2ELi4ENS5_IJNS4_1CILi1EEESB_SB_EEEEENS5_IJNSA_ILi128EEESE_NSA_ILi32EEEEEENS_12float_e5m2_tENS5_IJSB_llEEENS_12float_e4m3_tESI_NS4_8TiledMMAINS4_8MMA_AtomIJNS4_10MMA_TraitsINS4_19SM100_MMA_F8F6F4_SSEJSH_SJ_fSE_SE_NS4_17integral_constantINS4_4UMMA5MajorELSQ_1EEESR_NSO_INSP_7ScaleInELSS_0EEEST_EEEEEENS4_6LayoutISC_NS5_IJNSA_ILi0EEESX_SX_EEEEENS5_IJNS4_10UnderscoreES10_S10_EEEEENS4_13SM90_TMA_LOADENS4_14ComposedLayoutINS4_7SwizzleILi3ELi4ELi3EEENS4_18smem_ptr_flag_bitsILi8EEENSW_INS5_IJSE_NSA_ILi8EEEEEENS5_IJSB_SE_EEEEEEEvNS4_8identityES13_S1D_vS1E_EENS_8epilogue10collective18CollectiveEpilogueINS1G_23Sm100TmaWarpSpecializedILi2ELi2ELi64ELb0ELb0EEEJSG_NS5_IJNSW_ISE_SB_EENSW_INSA_ILi64EEESB_EEEEESH_NS5_IJlSB_lEEESH_S1P_NS1G_6fusion15FusionCallbacksIS1K_NS1Q_17LinearCombinationISH_fSH_fLNS_15FloatRoundStyleE2EEESG_S1O_JEEENS4_5SM1004TMEM4LOAD26SM100_TMEM_LOAD_32dp32b64xES13_NS14_INS15_ILi2ELi4ELi3EEES18_NSW_INS5_IJS19_S1M_EEENS5_IJS1M_SB_EEEEEEENS4_39AutoVectorizingCopyWithAssumedAlignmentILi128EEENS4_14SM90_TMA_STOREES24_S26_S26_EEEvvEEEEvNT_6ParamsE)
        /*0008*/ 	.word	0x000000e0


	//----- nvinfo : EIATTR_FRAME_SIZE
	.align		4
.L_19:
        /*000c*/ 	.byte	0x04, 0x11
        /*000e*/ 	.short	(.L_21 - .L_20)
	.align		4
.L_20:
        /*0010*/ 	.word	index@($__internal_2_$__cuda_sm10x_tcgen05_guardrail_trap_unallocated_columns_being_dealloced)
        /*0014*/ 	.word	0x00000000


	//----- nvinfo : EIATTR_FRAME_SIZE
	.align		4
.L_21:
        /*0018*/ 	.byte	0x04, 0x11
        /*001a*/ 	.short	(.L_23 - .L_22)
	.align		4
.L_22:
        /*001c*/ 	.word	index@($__internal_1_$__cuda_sm10x_tcgen05_guardrail_trap_phase_invalid_during_alloc)
        /*0020*/ 	.word	0x00000000


	//----- nvinfo : EIATTR_FRAME_SIZE
	.align		4
.L_23:
        /*0024*/ 	.byte	0x04, 0x11
        /*0026*/ 	.short	(.L_25 - .L_24)
	.align		4
.L_24:
        /*0028*/ 	.word	index@($__internal_0_$__cuda_sm10x_tcgen05_guardrail_trap_col_being_dealloced_not_returned_by_alloc)
        /*002c*/ 	.word	0x00000000


	//----- nvinfo : EIATTR_FRAME_SIZE
	.align		4
.L_25:
        /*0030*/ 	.byte	0x04, 0x11
        /*0032*/ 	.short	(.L_27 - .L_26)
	.align		4
.L_26:
        /*0034*/ 	.word	index@(_ZN7cutlass13device_kernelINS_4gemm6kernel13GemmUniversalIN4cute5tupleIJiiiiEEENS1_10collective13CollectiveMmaINS1_35MainloopSm100TmaUmmaWarpSpecializedILi24ELi2ELi4ENS5_IJNS4_1CILi1EEESB_SB_EEEEENS5_IJNSA_ILi128EEESE_NSA_ILi32EEEEEENS_12float_e5m2_tENS5_IJSB_llEEENS_12float_e4m3_tESI_NS4_8TiledMMAINS4_8MMA_AtomIJNS4_10MMA_TraitsINS4_19SM100_MMA_F8F6F4_SSEJSH_SJ_fSE_SE_NS4_17integral_constantINS4_4UMMA5MajorELSQ_1EEESR_NSO_INSP_7ScaleInELSS_0EEEST_EEEEEENS4_6LayoutISC_NS5_IJNSA_ILi0EEESX_SX_EEEEENS5_IJNS4_10UnderscoreES10_S10_EEEEENS4_13SM90_TMA_LOADENS4_14ComposedLayoutINS4_7SwizzleILi3ELi4ELi3EEENS4_18smem_ptr_flag_bitsILi8EEENSW_INS5_IJSE_NSA_ILi8EEEEEENS5_IJSB_SE_EEEEEEEvNS4_8identityES13_S1D_vS1E_EENS_8epilogue10collective18CollectiveEpilogueINS1G_23Sm100TmaWarpSpecializedILi2ELi2ELi64ELb0ELb0EEEJSG_NS5_IJNSW_ISE_SB_EENSW_INSA_ILi64EEESB_EEEEESH_NS5_IJlSB_lEEESH_S1P_NS1G_6fusion15FusionCallbacksIS1K_NS1Q_17LinearCombinationISH_fSH_fLNS_15FloatRoundStyleE2EEESG_S1O_JEEENS4_5SM1004TMEM4LOAD26SM100_TMEM_LOAD_32dp32b64xES13_NS14_INS15_ILi2ELi4ELi3EEES18_NSW_INS5_IJS19_S1M_EEENS5_IJS1M_SB_EEEEEEENS4_39AutoVectorizingCopyWithAssumedAlignmentILi128EEENS4_14SM90_TMA_STOREES24_S26_S26_EEEvvEEEEvNT_6ParamsE)
        /*0038*/ 	.word	0x00000000


	//----- nvinfo : EIATTR_MIN_STACK_SIZE
	.align		4
.L_27:
        /*003c*/ 	.byte	0x04, 0x12
        /*003e*/ 	.short	(.L_29 - .L_28)
	.align		4
.L_28:
        /*0040*/ 	.word	index@(_ZN7cutlass13device_kernelINS_4gemm6kernel13GemmUniversalIN4cute5tupleIJiiiiEEENS1_10collective13CollectiveMmaINS1_35MainloopSm100TmaUmmaWarpSpecializedILi24ELi2ELi4ENS5_IJNS4_1CILi1EEESB_SB_EEEEENS5_IJNSA_ILi128EEESE_NSA_ILi32EEEEEENS_12float_e5m2_tENS5_IJSB_llEEENS_12float_e4m3_tESI_NS4_8TiledMMAINS4_8MMA_AtomIJNS4_10MMA_TraitsINS4_19SM100_MMA_F8F6F4_SSEJSH_SJ_fSE_SE_NS4_17integral_constantINS4_4UMMA5MajorELSQ_1EEESR_NSO_INSP_7ScaleInELSS_0EEEST_EEEEEENS4_6LayoutISC_NS5_IJNSA_ILi0EEESX_SX_EEEEENS5_IJNS4_10UnderscoreES10_S10_EEEEENS4_13SM90_TMA_LOADENS4_14ComposedLayoutINS4_7SwizzleILi3ELi4ELi3EEENS4_18smem_ptr_flag_bitsILi8EEENSW_INS5_IJSE_NSA_ILi8EEEEEENS5_IJSB_SE_EEEEEEEvNS4_8identityES13_S1D_vS1E_EENS_8epilogue10collective18CollectiveEpilogueINS1G_23Sm100TmaWarpSpecializedILi2ELi2ELi64ELb0ELb0EEEJSG_NS5_IJNSW_ISE_SB_EENSW_INSA_ILi64EEESB_EEEEESH_NS5_IJlSB_lEEESH_S1P_NS1G_6fusion15FusionCallbacksIS1K_NS1Q_17LinearCombinationISH_fSH_fLNS_15FloatRoundStyleE2EEESG_S1O_JEEENS4_5SM1004TMEM4LOAD26SM100_TMEM_LOAD_32dp32b64xES13_NS14_INS15_ILi2ELi4ELi3EEES18_NSW_INS5_IJS19_S1M_EEENS5_IJS1M_SB_EEEEEEENS4_39AutoVectorizingCopyWithAssumedAlignmentILi128EEENS4_14SM90_TMA_STOREES24_S26_S26_EEEvvEEEEvNT_6ParamsE)
        /*0044*/ 	.word	0x00000000
.L_29:


//--------------------- .nv.compat                --------------------------
	.section	.nv.compat,"",@"SHT_CUDA_COMPAT_INFO"
	.align	4
        /*0000*/ 	.byte	0x02, 0x09, 0x01, 0x00, 0x02, 0x02, 0x02, 0x00, 0x02, 0x05, 0x05, 0x00, 0x03, 0x07, 0x01, 0x01
        /*0010*/ 	.byte	0x02, 0x03, 0x01, 0x00, 0x02, 0x06, 0x01, 0x00, 0x04, 0x0b, 0x08, 0x00, 0x09, 0x00, 0x00, 0x00
        /*0020*/ 	.byte	0x00, 0x00, 0x00, 0x00


//--------------------- .nv.info._ZN7cutlass13device_kernelINS_4gemm6kernel13GemmUniversalIN4cute5tupleIJiiiiEEENS1_10collective13CollectiveMmaINS1_35MainloopSm100TmaUmmaWarpSpecializedILi24ELi2ELi4ENS5_IJNS4_1CILi1EEESB_SB_EEEEENS5_IJNSA_ILi128EEESE_NSA_ILi32EEEEEENS_12float_e5m2_tENS5_IJSB_llEEENS_12float_e4m3_tESI_NS4_8TiledMMAINS4_8MMA_AtomIJNS4_10MMA_TraitsINS4_19SM100_MMA_F8F6F4_SSEJSH_SJ_fSE_SE_NS4_17integral_constantINS4_4UMMA5MajorELSQ_1EEESR_NSO_INSP_7ScaleInELSS_0EEEST_EEEEEENS4_6LayoutISC_NS5_IJNSA_ILi0EEESX_SX_EEEEENS5_IJNS4_10UnderscoreES10_S10_EEEEENS4_13SM90_TMA_LOADENS4_14ComposedLayoutINS4_7SwizzleILi3ELi4ELi3EEENS4_18smem_ptr_flag_bitsILi8EEENSW_INS5_IJSE_NSA_ILi8EEEEEENS5_IJSB_SE_EEEEEEEvNS4_8identityES13_S1D_vS1E_EENS_8epilogue10collective18CollectiveEpilogueINS1G_23Sm100TmaWarpSpecializedILi2ELi2ELi64ELb0ELb0EEEJSG_NS5_IJNSW_ISE_SB_EENSW_INSA_ILi64EEESB_EEEEESH_NS5_IJlSB_lEEESH_S1P_NS1G_6fusion15FusionCallbacksIS1K_NS1Q_17LinearCombinationISH_fSH_fLNS_15FloatRoundStyleE2EEESG_S1O_JEEENS4_5SM1004TMEM4LOAD26SM100_TMEM_LOAD_32dp32b64xES13_NS14_INS15_ILi2ELi4ELi3EEES18_NSW_INS5_IJS19_S1M_EEENS5_IJS1M_SB_EEEEEEENS4_39AutoVectorizingCopyWithAssumedAlignmentILi128EEENS4_14SM90_TMA_STOREES24_S26_S26_EEEvvEEEEvNT_6ParamsE --------------------------
	.section	.nv.info._ZN7cutlass13device_kernelINS_4gemm6kernel13GemmUniversalIN4cute5tupleIJiiiiEEENS1_10collective13CollectiveMmaINS1_35MainloopSm100TmaUmmaWarpSpecializedILi24ELi2ELi4ENS5_IJNS4_1CILi1EEESB_SB_EEEEENS5_IJNSA_ILi128EEESE_NSA_ILi32EEEEEENS_12float_e5m2_tENS5_IJSB_llEEENS_12float_e4m3_tESI_NS4_8TiledMMAINS4_8MMA_AtomIJNS4_10MMA_TraitsINS4_19SM100_MMA_F8F6F4_SSEJSH_SJ_fSE_SE_NS4_17integral_constantINS4_4UMMA5MajorELSQ_1EEESR_NSO_INSP_7ScaleInELSS_0EEEST_EEEEEENS4_6LayoutISC_NS5_IJNSA_ILi0EEESX_SX_EEEEENS5_IJNS4_10UnderscoreES10_S10_EEEEENS4_13SM90_TMA_LOADENS4_14ComposedLayoutINS4_7SwizzleILi3ELi4ELi3EEENS4_18smem_ptr_flag_bitsILi8EEENSW_INS5_IJSE_NSA_ILi8EEEEEENS5_IJSB_SE_EEEEEEEvNS4_8identityES13_S1D_vS1E_EENS_8epilogue10collective18CollectiveEpilogueINS1G_23Sm100TmaWarpSpecializedILi2ELi2ELi64ELb0ELb0EEEJSG_NS5_IJNSW_ISE_SB_EENSW_INSA_ILi64EEESB_EEEEESH_NS5_IJlSB_lEEESH_S1P_NS1G_6fusion15FusionCallbacksIS1K_NS1Q_17LinearCombinationISH_fSH_fLNS_15FloatRoundStyleE2EEESG_S1O_JEEENS4_5SM1004TMEM4LOAD26SM100_TMEM_LOAD_32dp32b64xES13_NS14_INS15_ILi2ELi4ELi3EEES18_NSW_INS5_IJS19_S1M_EEENS5_IJS1M_SB_EEEEEEENS4_39AutoVectorizingCopyWithAssumedAlignmentILi128EEENS4_14SM90_TMA_STOREES24_S26_S26_EEEvvEEEEvNT_6ParamsE,"",@"SHT_CUDA_INFO"
	.sectionflags	@""
	.align	4


	//----- nvinfo : EIATTR_CUDA_API_VERSION
	.align		4
        /*0000*/ 	.byte	0x04, 0x37
        /*0002*/ 	.short	(.L_31 - .L_30)
.L_30:
        /*0004*/ 	.word	0x00000082


	//----- nvinfo : EIATTR_KPARAM_INFO
	.align		4
.L_31:
        /*0008*/ 	.byte	0x04, 0x17
        /*000a*/ 	.short	(.L_33 - .L_32)
.L_32:
        /*000c*/ 	.word	0x00000000
        /*0010*/ 	.short	0x0000
        /*0012*/ 	.short	0x0000
        /*0014*/ 	.byte	0x00, 0xf0, 0x01, 0x20


	//----- nvinfo : EIATTR_AT_ENTRY_FRAGMENTS
	.align		4
.L_33:
        /*0018*/ 	.byte	0x04, 0x4f
        /*001a*/ 	.short	(.L_35 - .L_34)


	//   ....[0]....
.L_34:
        /*001c*/ 	.word	0x00000006


	//----- nvinfo : EIATTR_RESERVED_SMEM_USED
	.align		4
.L_35:
        /*0020*/ 	.byte	0x01, 0x41
	.zero		2


	//----- nvinfo : EIATTR_SPARSE_MMA_MASK
	.align		4
        /*0024*/ 	.byte	0x03, 0x50
        /*0026*/ 	.short	0x0000


	//----- nvinfo : EIATTR_TCGEN05_1CTA_USED
	.align		4
        /*0028*/ 	.byte	0x01, 0x51
	.zero		2


	//----- nvinfo : EIATTR_MAXREG_COUNT
	.align		4
        /*002c*/ 	.byte	0x03, 0x1b
        /*002e*/ 	.short	0x00ff


	//----- nvinfo : EIATTR_NUM_BARRIERS
	.align		4
        /*0030*/ 	.byte	0x02, 0x4c
        /*0032*/ 	.byte	0x07
	.zero		1


	//----- nvinfo : EIATTR_EXTERNS
	.align		4
        /*0034*/ 	.byte	0x04, 0x0f
        /*0036*/ 	.short	(.L_37 - .L_36)


	//   ....[0]....
	.align		4
.L_36:
        /*0038*/ 	.word	index@(__assertfail)


	//----- nvinfo : EIATTR_MERCURY_ISA_VERSION
	.align		4
.L_37:
        /*003c*/ 	.byte	0x03, 0x5f
        /*003e*/ 	.short	0x0101


	//----- nvinfo : EIATTR_INT_WARP_WIDE_INSTR_OFFSETS
	.align		4
        /*0040*/ 	.byte	0x04, 0x31
        /*0042*/ 	.short	(.L_39 - .L_38)


	//   ....[0]....
.L_38:
        /*0044*/ 	.word	0x00002030


	//   ....[1]....
        /*0048*/ 	.word	0x00004460


	//   ....[2]....
        /*004c*/ 	.word	0x00004480


	//   ....[3]....
        /*0050*/ 	.word	0x000044b0


	//   ....[4]....
        /*0054*/ 	.word	0x00004de0


	//   ....[5]....
        /*0058*/ 	.word	0x00004e50


	//   ....[6]....
        /*005c*/ 	.word	0x00005030


	//   ....[7]....
        /*0060*/ 	.word	0x00005190


	//----- nvinfo : EIATTR_COOP_GROUP_MASK_REGIDS
	.align		4
.L_39:
        /*0064*/ 	.byte	0x04, 0x29
        /*0066*/ 	.short	(.L_41 - .L_40)


	//   ....[0]....
.L_40:
        /*0068*/ 	.word	0xffffffff


	//   ....[1]....
        /*006c*/ 	.word	0xffffffff


	//   ....[2]....
        /*0070*/ 	.word	0xffffffff


	//   ....[3]....
        /*0074*/ 	.word	0xffffffff


	//   ....[4]....
        /*0078*/ 	.word	0xffffffff


	//   ....[5]....
        /*007c*/ 	.word	0xffffffff


	//   ....[6]....
        /*0080*/ 	.word	0xffffffff


	//   ....[7]....
        /*0084*/ 	.word	0xffffffff


	//   ....[8]....
        /*0088*/ 	.word	0xffffffff


	//   ....[9]....
        /*008c*/ 	.word	0xffffffff


	//   ....[10]....
        /*0090*/ 	.word	0xffffffff


	//   ....[11]....
        /*0094*/ 	.word	0xffffffff


	//   ....[12]....
        /*0098*/ 	.word	0xffffffff


	//----- nvinfo : EIATTR_COOP_GROUP_INSTR_OFFSETS
	.align		4
.L_41:
        /*009c*/ 	.byte	0x04, 0x28
        /*009e*/ 	.short	(.L_43 - .L_42)


	//   ....[0]....
.L_42:
        /*00a0*/ 	.word	0x00000090


	//   ....[1]....
        /*00a4*/ 	.word	0x000004d0


	//   ....[2]....
        /*00a8*/ 	.word	0x000008f0


	//   ....[3]....
        /*00ac*/ 	.word	0x00000a50


	//   ....[4]....
        /*00b0*/ 	.word	0x00000b50


	//   ....[5]....
        /*00b4*/ 	.word	0x00000cc0


	//   ....[6]....
        /*00b8*/ 	.word	0x00000e60


	//   ....[7]....
        /*00bc*/ 	.word	0x00001f10


	//   ....[8]....
        /*00c0*/ 	.word	0x00003830


	//   ....[9]....
        /*00c4*/ 	.word	0x00003a40


	//   ....[10]....
        /*00c8*/ 	.word	0x00003a70


	//   ....[11]....
        /*00cc*/ 	.word	0x00004340


	//   ....[12]....
        /*00d0*/ 	.word	0x00004570


	//----- nvinfo : EIATTR_VRC_CTA_INIT_COUNT
	.align		4
.L_43:
        /*00d4*/ 	.byte	0x02, 0x4a
        /*00d6*/ 	.byte	0x80
	.zero		1


	//----- nvinfo : EIATTR_SYSCALL_OFFSETS
	.align		4
        /*00d8*/ 	.byte	0x04, 0x46
        /*00da*/ 	.short	(.L_45 - .L_44)


	//   ....[0]....
.L_44:
        /*00dc*/ 	.word	0x00005bc0


	//   ....[1]....
        /*00e0*/ 	.word	0x00005d00


	//   ....[2]....
        /*00e4*/ 	.word	0x00006560


	//   ....[3]....
        /*00e8*/ 	.word	0x00007b70


	//----- nvinfo : EIATTR_MBARRIER_INSTR_OFFSETS
	.align		4
.L_45:
        /*00ec*/ 	.byte	0x04, 0x39
        /*00ee*/ 	.short	(.L_47 - .L_46)


	//   ....[0]....
.L_46:
        /*00f0*/ 	.word	0x000005d0
        /*00f4*/ 	.word	0x000000ff
        /*00f8*/ 	.word	0x00000000
        /*00fc*/ 	.short	0x0100
        /*00fe*/ 	.byte	0x05
	.zero		1


	//   ....[1]....
        /*0100*/ 	.word	0x000005e0
        /*0104*/ 	.word	0x000000ff
        /*0108*/ 	.word	0x000000c0
        /*010c*/ 	.short	0x0100
        /*010e*/ 	.byte	0x05
	.zero		1


	//   ....[2]....
        /*0110*/ 	.word	0x000005f0
        /*0114*/ 	.word	0x000000ff
        /*0118*/ 	.word	0x00000008
        /*011c*/ 	.short	0x0100
        /*011e*/ 	.byte	0x05
	.zero		1


	//   ....[3]....
        /*0120*/ 	.word	0x00000600
        /*0124*/ 	.word	0x000000ff
        /*0128*/ 	.word	0x000000c8
        /*012c*/ 	.short	0x0100
        /*012e*/ 	.byte	0x05
	.zero		1


	//   ....[4]....
        /*0130*/ 	.word	0x00000610
        /*0134*/ 	.word	0x000000ff
        /*0138*/ 	.word	0x00000010
        /*013c*/ 	.short	0x0100
        /*013e*/ 	.byte	0x05
	.zero		1


	//   ....[5]....
        /*0140*/ 	.word	0x00000620
        /*0144*/ 	.word	0x000000ff
        /*0148*/ 	.word	0x000000d0
        /*014c*/ 	.short	0x0100
        /*014e*/ 	.byte	0x05
	.zero		1


	//   ....[6]....
        /*0150*/ 	.word	0x00000630
        /*0154*/ 	.word	0x000000ff
        /*0158*/ 	.word	0x00000018
        /*015c*/ 	.short	0x0100
        /*015e*/ 	.byte	0x05
	.zero		1


	//   ....[7]....
        /*0160*/ 	.word	0x00000640
        /*0164*/ 	.word	0x000000ff
        /*0168*/ 	.word	0x000000d8
        /*016c*/ 	.short	0x0100
        /*016e*/ 	.byte	0x05
	.zero		1


	//   ....[8]....
        /*0170*/ 	.word	0x00000650
        /*0174*/ 	.word	0x000000ff
        /*0178*/ 	.word	0x00000020
        /*017c*/ 	.short	0x0100
        /*017e*/ 	.byte	0x05
	.zero		1


	//   ....[9]....
        /*0180*/ 	.word	0x00000660
        /*0184*/ 	.word	0x000000ff
        /*0188*/ 	.word	0x000000e0
        /*018c*/ 	.short	0x0100
        /*018e*/ 	.byte	0x05
	.zero		1


	//   ....[10]....
        /*0190*/ 	.word	0x00000670
        /*0194*/ 	.word	0x000000ff
        /*0198*/ 	.word	0x00000028
        /*019c*/ 	.short	0x0100
        /*019e*/ 	.byte	0x05
	.zero		1


	//   ....[11]....
        /*01a0*/ 	.word	0x00000680
        /*01a4*/ 	.word	0x000000ff
        /*01a8*/ 	.word	0x000000e8
        /*01ac*/ 	.short	0x0100
        /*01ae*/ 	.byte	0x05
	.zero		1


	//   ....[12]....
        /*01b0*/ 	.word	0x00000690
        /*01b4*/ 	.word	0x000000ff
        /*01b8*/ 	.word	0x00000030
        /*01bc*/ 	.short	0x0100
        /*01be*/ 	.byte	0x05
	.zero		1


	//   ....[13]....
        /*01c0*/ 	.word	0x000006a0
        /*01c4*/ 	.word	0x000000ff
        /*01c8*/ 	.word	0x000000f0
        /*01cc*/ 	.short	0x0100
        /*01ce*/ 	.byte	0x05
	.zero		1


	//   ....[14]....
        /*01d0*/ 	.word	0x000006b0
        /*01d4*/ 	.word	0x000000ff
        /*01d8*/ 	.word	0x00000038
        /*01dc*/ 	.short	0x0100
        /*01de*/ 	.byte	0x05
	.zero		1


	//   ....[15]....
        /*01e0*/ 	.word	0x000006c0
        /*01e4*/ 	.word	0x000000ff
        /*01e8*/ 	.word	0x000000f8
        /*01ec*/ 	.short	0x0100
        /*01ee*/ 	.byte	0x05
	.zero		1


	//   ....[16]....
        /*01f0*/ 	.word	0x000006d0
        /*01f4*/ 	.word	0x000000ff
        /*01f8*/ 	.word	0x00000040
        /*01fc*/ 	.short	0x0100
        /*01fe*/ 	.byte	0x05
	.zero		1


	//   ....[17]....
        /*0200*/ 	.word	0x000006e0
        /*0204*/ 	.word	0x000000ff
        /*0208*/ 	.word	0x00000100
        /*020c*/ 	.short	0x0100
        /*020e*/ 	.byte	0x05
	.zero		1


	//   ....[18]....
        /*0210*/ 	.word	0x000006f0
        /*0214*/ 	.word	0x000000ff
        /*0218*/ 	.word	0x00000048
        /*021c*/ 	.short	0x0100
        /*021e*/ 	.byte	0x05
	.zero		1


	//   ....[19]....
        /*0220*/ 	.word	0x00000700
        /*0224*/ 	.word	0x000000ff
        /*0228*/ 	.word	0x00000108
        /*022c*/ 	.short	0x0100
        /*022e*/ 	.byte	0x05
	.zero		1


	//   ....[20]....
        /*0230*/ 	.word	0x00000710
        /*0234*/ 	.word	0x000000ff
        /*0238*/ 	.word	0x00000050
        /*023c*/ 	.short	0x0100
        /*023e*/ 	.byte	0x05
	.zero		1


	//   ....[21]....
        /*0240*/ 	.word	0x00000720
        /*0244*/ 	.word	0x000000ff
        /*0248*/ 	.word	0x00000110
        /*024c*/ 	.short	0x0100
        /*024e*/ 	.byte	0x05
	.zero		1


	//   ....[22]....
        /*0250*/ 	.word	0x00000730
        /*0254*/ 	.word	0x000000ff
        /*0258*/ 	.word	0x00000058
        /*025c*/ 	.short	0x0100
        /*025e*/ 	.byte	0x05
	.zero		1


	//   ....[23]....
        /*0260*/ 	.word	0x00000740
        /*0264*/ 	.word	0x000000ff
        /*0268*/ 	.word	0x00000118
        /*026c*/ 	.short	0x0100
        /*026e*/ 	.byte	0x05
	.zero		1


	//   ....[24]....
        /*0270*/ 	.word	0x00000750
        /*0274*/ 	.word	0x000000ff
        /*0278*/ 	.word	0x00000060
        /*027c*/ 	.short	0x0100
        /*027e*/ 	.byte	0x05
	.zero		1


	//   ....[25]....
        /*0280*/ 	.word	0x00000760
        /*0284*/ 	.word	0x000000ff
        /*0288*/ 	.word	0x00000120
        /*028c*/ 	.short	0x0100
        /*028e*/ 	.byte	0x05
	.zero		1


	//   ....[26]....
        /*0290*/ 	.word	0x00000770
        /*0294*/ 	.word	0x000000ff
        /*0298*/ 	.word	0x00000068
        /*029c*/ 	.short	0x0100
        /*029e*/ 	.byte	0x05
	.zero		1


	//   ....[27]....
        /*02a0*/ 	.word	0x00000780
        /*02a4*/ 	.word	0x000000ff
        /*02a8*/ 	.word	0x00000128
        /*02ac*/ 	.short	0x0100
        /*02ae*/ 	.byte	0x05
	.zero		1


	//   ....[28]....
        /*02b0*/ 	.word	0x00000790
        /*02b4*/ 	.word	0x000000ff
        /*02b8*/ 	.word	0x00000070
        /*02bc*/ 	.short	0x0100
        /*02be*/ 	.byte	0x05
	.zero		1


	//   ....[29]....
        /*02c0*/ 	.word	0x000007a0
        /*02c4*/ 	.word	0x000000ff
        /*02c8*/ 	.word	0x00000130
        /*02cc*/ 	.short	0x0100
        /*02ce*/ 	.byte	0x05
	.zero		1


	//   ....[30]....
        /*02d0*/ 	.word	0x000007b0
        /*02d4*/ 	.word	0x000000ff
        /*02d8*/ 	.word	0x00000078
        /*02dc*/ 	.short	0x0100
        /*02de*/ 	.byte	0x05
	.zero		1


	//   ....[31]....
        /*02e0*/ 	.word	0x000007c0
        /*02e4*/ 	.word	0x000000ff
        /*02e8*/ 	.word	0x00000138
        /*02ec*/ 	.short	0x0100
        /*02ee*/ 	.byte	0x05
	.zero		1


	//   ....[32]....
        /*02f0*/ 	.word	0x000007d0
        /*02f4*/ 	.word	0x000000ff
        /*02f8*/ 	.word	0x00000080
        /*02fc*/ 	.short	0x0100
        /*02fe*/ 	.byte	0x05
	.zero		1


	//   ....[33]....
        /*0300*/ 	.word	0x000007e0
        /*0304*/ 	.word	0x000000ff
        /*0308*/ 	.word	0x00000140
        /*030c*/ 	.short	0x0100
        /*030e*/ 	.byte	0x05
	.zero		1


	//   ....[34]....
        /*0310*/ 	.word	0x000007f0
        /*0314*/ 	.word	0x000000ff
        /*0318*/ 	.word	0x00000088
        /*031c*/ 	.short	0x0100
        /*031e*/ 	.byte	0x05
	.zero		1


	//   ....[35]....
        /*0320*/ 	.word	0x00000800
        /*0324*/ 	.word	0x000000ff
        /*0328*/ 	.word	0x00000148
        /*032c*/ 	.short	0x0100
        /*032e*/ 	.byte	0x05
	.zero		1


	//   ....[36]....
        /*0330*/ 	.word	0x00000810
        /*0334*/ 	.word	0x000000ff
        /*0338*/ 	.word	0x00000090
        /*033c*/ 	.short	0x0100
        /*033e*/ 	.byte	0x05
	.zero		1


	//   ....[37]....
        /*0340*/ 	.word	0x00000820
        /*0344*/ 	.word	0x000000ff
        /*0348*/ 	.word	0x00000150
        /*034c*/ 	.short	0x0100
        /*034e*/ 	.byte	0x05
	.zero		1


	//   ....[38]....
        /*0350*/ 	.word	0x00000830
        /*0354*/ 	.word	0x000000ff
        /*0358*/ 	.word	0x00000098
        /*035c*/ 	.short	0x0100
        /*035e*/ 	.byte	0x05
	.zero		1


	//   ....[39]....
        /*0360*/ 	.word	0x00000840
        /*0364*/ 	.word	0x000000ff
        /*0368*/ 	.word	0x00000158
        /*036c*/ 	.short	0x0100
        /*036e*/ 	.byte	0x05
	.zero		1


	//   ....[40]....
        /*0370*/ 	.word	0x00000850
        /*0374*/ 	.word	0x000000ff
        /*0378*/ 	.word	0x000000a0
        /*037c*/ 	.short	0x0100
        /*037e*/ 	.byte	0x05
	.zero		1


	//   ....[41]....
        /*0380*/ 	.word	0x00000860
        /*0384*/ 	.word	0x000000ff
        /*0388*/ 	.word	0x00000160
        /*038c*/ 	.short	0x0100
        /*038e*/ 	.byte	0x05
	.zero		1


	//   ....[42]....
        /*0390*/ 	.word	0x00000870
        /*0394*/ 	.word	0x000000ff
        /*0398*/ 	.word	0x000000a8
        /*039c*/ 	.short	0x0100
        /*039e*/ 	.byte	0x05
	.zero		1


	//   ....[43]....
        /*03a0*/ 	.word	0x00000880
        /*03a4*/ 	.word	0x000000ff
        /*03a8*/ 	.word	0x00000168
        /*03ac*/ 	.short	0x0100
        /*03ae*/ 	.byte	0x05
	.zero		1


	//   ....[44]....
        /*03b0*/ 	.word	0x00000890
        /*03b4*/ 	.word	0x000000ff
        /*03b8*/ 	.word	0x000000b0
        /*03bc*/ 	.short	0x0100
        /*03be*/ 	.byte	0x05
	.zero		1


	//   ....[45]....
        /*03c0*/ 	.word	0x000008a0
        /*03c4*/ 	.word	0x000000ff
        /*03c8*/ 	.word	0x00000170
        /*03cc*/ 	.short	0x0100
        /*03ce*/ 	.byte	0x05
	.zero		1


	//   ....[46]....
        /*03d0*/ 	.word	0x000008b0
        /*03d4*/ 	.word	0x000000ff
        /*03d8*/ 	.word	0x000000b8
        /*03dc*/ 	.short	0x0100
        /*03de*/ 	.byte	0x05
	.zero		1


	//   ....[47]....
        /*03e0*/ 	.word	0x000008c0
        /*03e4*/ 	.word	0x000000ff
        /*03e8*/ 	.word	0x00000178
        /*03ec*/ 	.short	0x0100
        /*03ee*/ 	.byte	0x05
	.zero		1


	//   ....[48]....
        /*03f0*/ 	.word	0x00000a00
        /*03f4*/ 	.word	0x000000ff
        /*03f8*/ 	.word	0x00000180
        /*03fc*/ 	.short	0x0100
        /*03fe*/ 	.byte	0x07
	.zero		1


	//   ....[49]....
        /*0400*/ 	.word	0x00000a10
        /*0404*/ 	.word	0x000000ff
        /*0408*/ 	.word	0x00000190
        /*040c*/ 	.short	0x0100
        /*040e*/ 	.byte	0x07
	.zero		1


	//   ....[50]....
        /*0410*/ 	.word	0x00000a20
        /*0414*/ 	.word	0x000000ff
        /*0418*/ 	.word	0x00000188
        /*041c*/ 	.short	0x0100
        /*041e*/ 	.byte	0x07
	.zero		1


	//   ....[51]....
        /*0420*/ 	.word	0x00000a30
        /*0424*/ 	.word	0x000000ff
        /*0428*/ 	.word	0x00000198
        /*042c*/ 	.short	0x0100
        /*042e*/ 	.byte	0x07
	.zero		1


	//   ....[52]....
        /*0430*/ 	.word	0x00000b20
        /*0434*/ 	.word	0x000000ff
        /*0438*/ 	.word	0x000001a0
        /*043c*/ 	.short	0x0100
        /*043e*/ 	.byte	0x05
	.zero		1


	//   ....[53]....
        /*0440*/ 	.word	0x00000b30
        /*0444*/ 	.word	0x000000ff
        /*0448*/ 	.word	0x000001a8
        /*044c*/ 	.short	0x0100
        /*044e*/ 	.byte	0x05
	.zero		1


	//   ....[54]....
        /*0450*/ 	.word	0x00000c70
        /*0454*/ 	.word	0x000000ff
        /*0458*/ 	.word	0x000001b0
        /*045c*/ 	.short	0x0100
        /*045e*/ 	.byte	0x05
	.zero		1


	//   ....[55]....
        /*0460*/ 	.word	0x00000c80
        /*0464*/ 	.word	0x000000ff
        /*0468*/ 	.word	0x000001c0
        /*046c*/ 	.short	0x0100
        /*046e*/ 	.byte	0x05
	.zero		1


	//   ....[56]....
        /*0470*/ 	.word	0x00000c90
        /*0474*/ 	.word	0x000000ff
        /*0478*/ 	.word	0x000001b8
        /*047c*/ 	.short	0x0100
        /*047e*/ 	.byte	0x05
	.zero		1


	//   ....[57]....
        /*0480*/ 	.word	0x00000ca0
        /*0484*/ 	.word	0x000000ff
        /*0488*/ 	.word	0x000001c8
        /*048c*/ 	.short	0x0100
        /*048e*/ 	.byte	0x05
	.zero		1


	//   ....[58]....
        /*0490*/ 	.word	0x00000dd0
        /*0494*/ 	.word	0x000000ff
        /*0498*/ 	.word	0x000001d0
        /*049c*/ 	.short	0x0100
        /*049e*/ 	.byte	0x07
	.zero		1


	//   ....[59]....
        /*04a0*/ 	.word	0x00000de0
        /*04a4*/ 	.word	0x000000ff
        /*04a8*/ 	.word	0x000001f0
        /*04ac*/ 	.short	0x0100
        /*04ae*/ 	.byte	0x07
	.zero		1


	//   ....[60]....
        /*04b0*/ 	.word	0x00000df0
        /*04b4*/ 	.word	0x000000ff
        /*04b8*/ 	.word	0x000001d8
        /*04bc*/ 	.short	0x0100
        /*04be*/ 	.byte	0x07
	.zero		1


	//   ....[61]....
        /*04c0*/ 	.word	0x00000e00
        /*04c4*/ 	.word	0x000000ff
        /*04c8*/ 	.word	0x000001f8
        /*04cc*/ 	.short	0x0100
        /*04ce*/ 	.byte	0x07
	.zero		1


	//   ....[62]....
        /*04d0*/ 	.word	0x00000e10
        /*04d4*/ 	.word	0x000000ff
        /*04d8*/ 	.word	0x000001e0
        /*04dc*/ 	.short	0x0100
        /*04de*/ 	.byte	0x07
	.zero		1


	//   ....[63]....
        /*04e0*/ 	.word	0x00000e20
        /*04e4*/ 	.word	0x000000ff
        /*04e8*/ 	.word	0x00000200
        /*04ec*/ 	.short	0x0100
        /*04ee*/ 	.byte	0x07
	.zero		1


	//   ....[64]....
        /*04f0*/ 	.word	0x00000e30
        /*04f4*/ 	.word	0x000000ff
        /*04f8*/ 	.word	0x000001e8
        /*04fc*/ 	.short	0x0100
        /*04fe*/ 	.byte	0x07
	.zero		1


	//   ....[65]....
        /*0500*/ 	.word	0x00000e40
        /*0504*/ 	.word	0x000000ff
        /*0508*/ 	.word	0x00000208
        /*050c*/ 	.short	0x0100
        /*050e*/ 	.byte	0x07
	.zero		1


	//   ....[66]....
        /*0510*/ 	.word	0x00000f30
        /*0514*/ 	.word	0x000000ff
        /*0518*/ 	.word	0x00000210
        /*051c*/ 	.short	0x0100
        /*051e*/ 	.byte	0x05
	.zero		1


	//   ....[67]....
        /*0520*/ 	.word	0x00000f40
        /*0524*/ 	.word	0x000000ff
        /*0528*/ 	.word	0x00000220
        /*052c*/ 	.short	0x0100
        /*052e*/ 	.byte	0x05
	.zero		1


	//   ....[68]....
        /*0530*/ 	.word	0x00000f50
        /*0534*/ 	.word	0x000000ff
        /*0538*/ 	.word	0x00000218
        /*053c*/ 	.short	0x0100
        /*053e*/ 	.byte	0x05
	.zero		1


	//   ....[69]....
        /*0540*/ 	.word	0x00000f60
        /*0544*/ 	.word	0x000000ff
        /*0548*/ 	.word	0x00000228
        /*054c*/ 	.short	0x0100
        /*054e*/ 	.byte	0x05
	.zero		1


	//   ....[70]....
        /*0550*/ 	.word	0x00001830
        /*0554*/ 	.word	0x00000003
        /*0558*/ 	.word	0x00000220
        /*055c*/ 	.short	0x010a
        /*055e*/ 	.byte	0xff
	.zero		1


	//   ....[71]....
        /*0560*/ 	.word	0x00001860
        /*0564*/ 	.word	0x00000003
        /*0568*/ 	.word	0x00000210
        /*056c*/ 	.short	0x0101
        /*056e*/ 	.byte	0xff
	.zero		1


	//   ....[72]....
        /*0570*/ 	.word	0x00001930
        /*0574*/ 	.word	0x000000ff
        /*0578*/ 	.word	0x000000c0
        /*057c*/ 	.short	0x010a
        /*057e*/ 	.byte	0x08
	.zero		1


	//   ....[73]....
        /*0580*/ 	.word	0x000019d0
        /*0584*/ 	.word	0x000000ff
        /*0588*/ 	.word	0x000000c0
        /*058c*/ 	.short	0x010a
        /*058e*/ 	.byte	0x21
	.zero		1


	//   ....[74]....
        /*0590*/ 	.word	0x00001b30
        /*0594*/ 	.word	0x000000ff
        /*0598*/ 	.word	0x000000c0
        /*059c*/ 	.short	0x010a
        /*059e*/ 	.byte	0x08
	.zero		1


	//   ....[75]....
        /*05a0*/ 	.word	0x00001c20
        /*05a4*/ 	.word	0x000000ff
        /*05a8*/ 	.word	0x000001a8
        /*05ac*/ 	.short	0x0101
        /*05ae*/ 	.byte	0x04
	.zero		1


	//   ....[76]....
        /*05b0*/ 	.word	0x00001c40
        /*05b4*/ 	.word	0x000000ff
        /*05b8*/ 	.word	0x000000c0
        /*05bc*/ 	.short	0x010a
        /*05be*/ 	.byte	0x08
	.zero		1


	//   ....[77]....
        /*05c0*/ 	.word	0x00001cc0
        /*05c4*/ 	.word	0x000000ff
        /*05c8*/ 	.word	0x000000c0
        /*05cc*/ 	.short	0x010a
        /*05ce*/ 	.byte	0x11
	.zero		1


	//   ....[78]....
        /*05d0*/ 	.word	0x00001e20
        /*05d4*/ 	.word	0x000000ff
        /*05d8*/ 	.word	0x000000c0
        /*05dc*/ 	.short	0x010a
        /*05de*/ 	.byte	0x08
	.zero		1


	//   ....[79]....
        /*05e0*/ 	.word	0x00001f40
        /*05e4*/ 	.word	0x00000002
        /*05e8*/ 	.word	0x000001b0
        /*05ec*/ 	.short	0x010a
        /*05ee*/ 	.byte	0xff
	.zero		1


	//   ....[80]....
        /*05f0*/ 	.word	0x00002000
        /*05f4*/ 	.word	0x00000002
        /*05f8*/ 	.word	0x00000000
        /*05fc*/ 	.short	0x0101
        /*05fe*/ 	.byte	0xff
	.zero		1


	//   ....[81]....
        /*0600*/ 	.word	0x00002560
        /*0604*/ 	.word	0x000000ff
        /*0608*/ 	.word	0x00000000
        /*060c*/ 	.short	0x010a
        /*060e*/ 	.byte	0x05
	.zero		1


	//   ....[82]....
        /*0610*/ 	.word	0x000025f0
        /*0614*/ 	.word	0x000000ff
        /*0618*/ 	.word	0x00000000
        /*061c*/ 	.short	0x010a
        /*061e*/ 	.byte	0x05
	.zero		1


	//   ....[83]....
        /*0620*/ 	.word	0x00002680
        /*0624*/ 	.word	0x000000ff
        /*0628*/ 	.word	0x00000000
        /*062c*/ 	.short	0x010a
        /*062e*/ 	.byte	0x05
	.zero		1


	//   ....[84]....
        /*0630*/ 	.word	0x00002710
        /*0634*/ 	.word	0x000000ff
        /*0638*/ 	.word	0x00000000
        /*063c*/ 	.short	0x010a
        /*063e*/ 	.byte	0x05
	.zero		1


	//   ....[85]....
        /*0640*/ 	.word	0x000027a0
        /*0644*/ 	.word	0x000000ff
        /*0648*/ 	.word	0x00000000
        /*064c*/ 	.short	0x010a
        /*064e*/ 	.byte	0x05
	.zero		1


	//   ....[86]....
        /*0650*/ 	.word	0x00002830
        /*0654*/ 	.word	0x000000ff
        /*0658*/ 	.word	0x00000000
        /*065c*/ 	.short	0x010a
        /*065e*/ 	.byte	0x05
	.zero		1


	//   ....[87]....
        /*0660*/ 	.word	0x000028c0
        /*0664*/ 	.word	0x000000ff
        /*0668*/ 	.word	0x00000000
        /*066c*/ 	.short	0x010a
        /*066e*/ 	.byte	0x05
	.zero		1


	//   ....[88]....
        /*0670*/ 	.word	0x00002950
        /*0674*/ 	.word	0x000000ff
        /*0678*/ 	.word	0x00000000
        /*067c*/ 	.short	0x010a
        /*067e*/ 	.byte	0x05
	.zero		1


	//   ....[89]....
        /*0680*/ 	.word	0x000029e0
        /*0684*/ 	.word	0x000000ff
        /*0688*/ 	.word	0x00000000
        /*068c*/ 	.short	0x010a
        /*068e*/ 	.byte	0x05
	.zero		1


	//   ....[90]....
        /*0690*/ 	.word	0x00002a70
        /*0694*/ 	.word	0x000000ff
        /*0698*/ 	.word	0x00000000
        /*069c*/ 	.short	0x010a
        /*069e*/ 	.byte	0x05
	.zero		1


	//   ....[91]....
        /*06a0*/ 	.word	0x00002b00
        /*06a4*/ 	.word	0x000000ff
        /*06a8*/ 	.word	0x00000000
        /*06ac*/ 	.short	0x010a
        /*06ae*/ 	.byte	0x05
	.zero		1


	//   ....[92]....
        /*06b0*/ 	.word	0x00002b90
        /*06b4*/ 	.word	0x000000ff
        /*06b8*/ 	.word	0x00000000
        /*06bc*/ 	.short	0x010a
        /*06be*/ 	.byte	0x05
	.zero		1


	//   ....[93]....
        /*06c0*/ 	.word	0x00002c20
        /*06c4*/ 	.word	0x000000ff
        /*06c8*/ 	.word	0x00000000
        /*06cc*/ 	.short	0x010a
        /*06ce*/ 	.byte	0x05
	.zero		1


	//   ....[94]....
        /*06d0*/ 	.word	0x00002cb0
        /*06d4*/ 	.word	0x000000ff
        /*06d8*/ 	.word	0x00000000
        /*06dc*/ 	.short	0x010a
        /*06de*/ 	.byte	0x05
	.zero		1


	//   ....[95]....
        /*06e0*/ 	.word	0x00002d40
        /*06e4*/ 	.word	0x000000ff
        /*06e8*/ 	.word	0x00000000
        /*06ec*/ 	.short	0x010a
        /*06ee*/ 	.byte	0x05
	.zero		1


	//   ....[96]....
        /*06f0*/ 	.word	0x00002dd0
        /*06f4*/ 	.word	0x000000ff
        /*06f8*/ 	.word	0x00000000
        /*06fc*/ 	.short	0x010a
        /*06fe*/ 	.byte	0x05
	.zero		1


	//   ....[97]....
        /*0700*/ 	.word	0x00002e60
        /*0704*/ 	.word	0x000000ff
        /*0708*/ 	.word	0x00000000
        /*070c*/ 	.short	0x010a
        /*070e*/ 	.byte	0x05
	.zero		1


	//   ....[98]....
        /*0710*/ 	.word	0x00002ef0
        /*0714*/ 	.word	0x000000ff
        /*0718*/ 	.word	0x00000000
        /*071c*/ 	.short	0x010a
        /*071e*/ 	.byte	0x05
	.zero		1


	//   ....[99]....
        /*0720*/ 	.word	0x00002f80
        /*0724*/ 	.word	0x000000ff
        /*0728*/ 	.word	0x00000000
        /*072c*/ 	.short	0x010a
        /*072e*/ 	.byte	0x05
	.zero		1


	//   ....[100]....
        /*0730*/ 	.word	0x00003010
        /*0734*/ 	.word	0x000000ff
        /*0738*/ 	.word	0x00000000
        /*073c*/ 	.short	0x010a
        /*073e*/ 	.byte	0x05
	.zero		1


	//   ....[101]....
        /*0740*/ 	.word	0x000030a0
        /*0744*/ 	.word	0x000000ff
        /*0748*/ 	.word	0x00000000
        /*074c*/ 	.short	0x010a
        /*074e*/ 	.byte	0x05
	.zero		1


	//   ....[102]....
        /*0750*/ 	.word	0x00003130
        /*0754*/ 	.word	0x000000ff
        /*0758*/ 	.word	0x00000000
        /*075c*/ 	.short	0x010a
        /*075e*/ 	.byte	0x05
	.zero		1


	//   ....[103]....
        /*0760*/ 	.word	0x000031c0
        /*0764*/ 	.word	0x000000ff
        /*0768*/ 	.word	0x00000000
        /*076c*/ 	.short	0x010a
        /*076e*/ 	.byte	0x05
	.zero		1


	//   ....[104]....
        /*0770*/ 	.word	0x00003260
        /*0774*/ 	.word	0x00000000
        /*0778*/ 	.word	0x00000000
        /*077c*/ 	.short	0x010a
        /*077e*/ 	.byte	0xff
	.zero		1


	//   ....[105]....
        /*0780*/ 	.word	0x00003380
        /*0784*/ 	.word	0x00000000
        /*0788*/ 	.word	0x00000210
        /*078c*/ 	.short	0x010a
        /*078e*/ 	.byte	0xff
	.zero		1


	//   ....[106]....
        /*0790*/ 	.word	0x000033e0
        /*0794*/ 	.word	0x00000004
        /*0798*/ 	.word	0x00000000
        /*079c*/ 	.short	0x0101
        /*079e*/ 	.byte	0xff
	.zero		1


	//   ....[107]....
        /*07a0*/ 	.word	0x00003400
        /*07a4*/ 	.word	0x000000ff
        /*07a8*/ 	.word	0x000001c0
        /*07ac*/ 	.short	0x010a
        /*07ae*/ 	.byte	0x05
	.zero		1


	//   ....[108]....
        /*07b0*/ 	.word	0x00003520
        /*07b4*/ 	.word	0x00000000
        /*07b8*/ 	.word	0x000001b0
        /*07bc*/ 	.short	0x010a
        /*07be*/ 	.byte	0xff
	.zero		1


	//   ....[109]....
        /*07c0*/ 	.word	0x00003630
        /*07c4*/ 	.word	0x00000000
        /*07c8*/ 	.word	0x00000000
        /*07cc*/ 	.short	0x0101
        /*07ce*/ 	.byte	0xff
	.zero		1


	//   ....[110]....
        /*07d0*/ 	.word	0x000036c0
        /*07d4*/ 	.word	0x000000ff
        /*07d8*/ 	.word	0x000001c0
        /*07dc*/ 	.short	0x0106
        /*07de*/ 	.byte	0x05
	.zero		1


	//   ....[111]....
        /*07e0*/ 	.word	0x000036e0
        /*07e4*/ 	.word	0x000000ff
        /*07e8*/ 	.word	0x000001c0
        /*07ec*/ 	.short	0x010a
        /*07ee*/ 	.byte	0x05
	.zero		1


	//   ....[112]....
        /*07f0*/ 	.word	0x00003770
        /*07f4*/ 	.word	0x000000ff
        /*07f8*/ 	.word	0x000001c0
        /*07fc*/ 	.short	0x0106
        /*07fe*/ 	.byte	0x04
	.zero		1


	//   ....[113]....
        /*0800*/ 	.word	0x000037b0
        /*0804*/ 	.word	0x00000000
        /*0808*/ 	.word	0x000001c0
        /*080c*/ 	.short	0x010a
        /*080e*/ 	.byte	0xff
	.zero		1


	//   ....[114]....
        /*0810*/ 	.word	0x00003c70
        /*0814*/ 	.word	0x00000000
        /*0818*/ 	.word	0x000001b0
        /*081c*/ 	.short	0x010a
        /*081e*/ 	.byte	0xff
	.zero		1


	//   ....[115]....
        /*0820*/ 	.word	0x00003d70
        /*0824*/ 	.word	0x00000003
        /*0828*/ 	.word	0x00000000
        /*082c*/ 	.short	0x0101
        /*082e*/ 	.byte	0xff
	.zero		1


	//   ....[116]....
        /*0830*/ 	.word	0x00003d80
        /*0834*/ 	.word	0x000000ff
        /*0838*/ 	.word	0x00000000
        /*083c*/ 	.short	0x010a
        /*083e*/ 	.byte	0x04
	.zero		1


	//   ....[117]....
        /*0840*/ 	.word	0x00003da0
        /*0844*/ 	.word	0x000000ff
        /*0848*/ 	.word	0x000001f0
        /*084c*/ 	.short	0x010a
        /*084e*/ 	.byte	0x09
	.zero		1


	//   ....[118]....
        /*0850*/ 	.word	0x00003e80
        /*0854*/ 	.word	0x000000ff
        /*0858*/ 	.word	0x00000000
        /*085c*/ 	.short	0x010a
        /*085e*/ 	.byte	0x07
	.zero		1


	//   ....[119]....
        /*0860*/ 	.word	0x00003f80
        /*0864*/ 	.word	0x000000ff
        /*0868*/ 	.word	0x00000000
        /*086c*/ 	.short	0x010a
        /*086e*/ 	.byte	0x04
	.zero		1


	//   ....[120]....
        /*0870*/ 	.word	0x00004170
        /*0874*/ 	.word	0x000000ff
        /*0878*/ 	.word	0x00000000
        /*087c*/ 	.short	0x010a
        /*087e*/ 	.byte	0x05
	.zero		1


	//   ....[121]....
        /*0880*/ 	.word	0x00004200
        /*0884*/ 	.word	0x000000ff
        /*0888*/ 	.word	0x00000000
        /*088c*/ 	.short	0x010a
        /*088e*/ 	.byte	0x05
	.zero		1


	//   ....[122]....
        /*0890*/ 	.word	0x00004290
        /*0894*/ 	.word	0x000000ff
        /*0898*/ 	.word	0x00000000
        /*089c*/ 	.short	0x010a
        /*089e*/ 	.byte	0x05
	.zero		1


	//   ....[123]....
        /*08a0*/ 	.word	0x00004320
        /*08a4*/ 	.word	0x000000ff
        /*08a8*/ 	.word	0x00000000
        /*08ac*/ 	.short	0x010a
        /*08ae*/ 	.byte	0x07
	.zero		1


	//   ....[124]....
        /*08b0*/ 	.word	0x00004780
        /*08b4*/ 	.word	0x00000000
        /*08b8*/ 	.word	0x000001b0
        /*08bc*/ 	.short	0x010a
        /*08be*/ 	.byte	0xff
	.zero		1


	//   ....[125]....
        /*08c0*/ 	.word	0x00004840
        /*08c4*/ 	.word	0x00000000
        /*08c8*/ 	.word	0x00000000
        /*08cc*/ 	.short	0x0101
        /*08ce*/ 	.byte	0xff
	.zero		1


	//   ....[126]....
        /*08d0*/ 	.word	0x00004b60
        /*08d4*/ 	.word	0x000000ff
        /*08d8*/ 	.word	0x000001a8
        /*08dc*/ 	.short	0x010a
        /*08de*/ 	.byte	0x07
	.zero		1


	//   ....[127]....
        /*08e0*/ 	.word	0x00004d50
        /*08e4*/ 	.word	0x000000ff
        /*08e8*/ 	.word	0x00000190
        /*08ec*/ 	.short	0x010a
        /*08ee*/ 	.byte	0x07
	.zero		1


	//   ....[128]....
        /*08f0*/ 	.word	0x00004f20
        /*08f4*/ 	.word	0x000000ff
        /*08f8*/ 	.word	0x00000180
        /*08fc*/ 	.short	0x010b
        /*08fe*/ 	.byte	0x07
	.zero		1


	//   ....[129]....
        /*0900*/ 	.word	0x00004f90
        /*0904*/ 	.word	0x000000ff
        /*0908*/ 	.word	0x00000000
        /*090c*/ 	.short	0x0101
        /*090e*/ 	.byte	0x08
	.zero		1


	//   ....[130]....
        /*0910*/ 	.word	0x00004fc0
        /*0914*/ 	.word	0x000000ff
        /*0918*/ 	.word	0x00000198
        /*091c*/ 	.short	0x010a
        /*091e*/ 	.byte	0x07
	.zero		1


	//   ....[131]....
        /*0920*/ 	.word	0x000051d0
        /*0924*/ 	.word	0x000000ff
        /*0928*/ 	.word	0x00000188
        /*092c*/ 	.short	0x010b
        /*092e*/ 	.byte	0x07
	.zero		1


	//   ....[132]....
        /*0930*/ 	.word	0x000051f0
        /*0934*/ 	.word	0x000000ff
        /*0938*/ 	.word	0x00000000
        /*093c*/ 	.short	0x0101
        /*093e*/ 	.byte	0x0d
	.zero		1


	//   ....[133]....
        /*0940*/ 	.word	0x00005220
        /*0944*/ 	.word	0x000000ff
        /*0948*/ 	.word	0x00000190
        /*094c*/ 	.short	0x010a
        /*094e*/ 	.byte	0x07
	.zero		1


	//   ....[134]....
        /*0950*/ 	.word	0x00005260
        /*0954*/ 	.word	0x00000000
        /*0958*/ 	.word	0x00000198
        /*095c*/ 	.short	0x010a
        /*095e*/ 	.byte	0xff
	.zero		1


	//   ....[135]....
        /*0960*/ 	.word	0x00005590
        /*0964*/ 	.word	0x00000000
        /*0968*/ 	.word	0x000001b0
        /*096c*/ 	.short	0x010a
        /*096e*/ 	.byte	0xff
	.zero		1


	//   ....[136]....
        /*0970*/ 	.word	0x000056a0
        /*0974*/ 	.word	0x00000000
        /*0978*/ 	.word	0x00000000
        /*097c*/ 	.short	0x0101
        /*097e*/ 	.byte	0xff
	.zero		1


	//   ....[137]....
        /*0980*/ 	.word	0x00006100
        /*0984*/ 	.word	0x00000003
        /*0988*/ 	.word	0x00000180
        /*098c*/ 	.short	0x010a
        /*098e*/ 	.byte	0xff
	.zero		1


	//   ....[138]....
        /*0990*/ 	.word	0x00006140
        /*0994*/ 	.word	0x000000cf
        /*0998*/ 	.word	0x000001d0
        /*099c*/ 	.short	0x010a
        /*099e*/ 	.byte	0xff
	.zero		1


	//   ....[139]....
        /*09a0*/ 	.word	0x00006270
        /*09a4*/ 	.word	0x00000003
        /*09a8*/ 	.word	0x00000180
        /*09ac*/ 	.short	0x010a
        /*09ae*/ 	.byte	0xff
	.zero		1


	//   ....[140]....
        /*09b0*/ 	.word	0x000063d0
        /*09b4*/ 	.word	0x00000000
        /*09b8*/ 	.word	0x00000000
        /*09bc*/ 	.short	0x0101
        /*09be*/ 	.byte	0xff
	.zero		1


	//   ....[141]....
        /*09c0*/ 	.word	0x00006430
        /*09c4*/ 	.word	0x000000cf
        /*09c8*/ 	.word	0x000001d0
        /*09cc*/ 	.short	0x010a
        /*09ce*/ 	.byte	0xff
	.zero		1


	//   ....[142]....
        /*09d0*/ 	.word	0x000077e0
        /*09d4*/ 	.word	0x000000d2
        /*09d8*/ 	.word	0x00000180
        /*09dc*/ 	.short	0x010a
        /*09de*/ 	.byte	0xff
	.zero		1


	//   ....[143]....
        /*09e0*/ 	.word	0x000078b0
        /*09e4*/ 	.word	0x000000d2
        /*09e8*/ 	.word	0x00000180
        /*09ec*/ 	.short	0x010a
        /*09ee*/ 	.byte	0xff
	.zero		1


	//   ....[144]....
        /*09f0*/ 	.word	0x000079f0
        /*09f4*/ 	.word	0x00000003
        /*09f8*/ 	.word	0x00000000
        /*09fc*/ 	.short	0x0101
        /*09fe*/ 	.byte	0xff
	.zero		1


	//   ....[145]....
        /*0a00*/ 	.word	0x00007f00
        /*0a04*/ 	.word	0x000000ff
        /*0a08*/ 	.word	0x00000000
        /*0a0c*/ 	.short	0x0101
        /*0a0e*/ 	.byte	0x05
	.zero		1


	//   ....[146]....
        /*0a10*/ 	.word	0x00008e80
        /*0a14*/ 	.word	0x00000003
        /*0a18*/ 	.word	0x00000220
        /*0a1c*/ 	.short	0x010a
        /*0a1e*/ 	.byte	0xff
	.zero		1


	//   ....[147]....
        /*0a20*/ 	.word	0x00008ee0
        /*0a24*/ 	.word	0x00000002
        /*0a28*/ 	.word	0x000000c0
        /*0a2c*/ 	.short	0x010a
        /*0a2e*/ 	.byte	0xff
	.zero		1


	//   ....[148]....
        /*0a30*/ 	.word	0x00008f40
        /*0a34*/ 	.word	0x00000002
        /*0a38*/ 	.word	0x000000c0
        /*0a3c*/ 	.short	0x010a
        /*0a3e*/ 	.byte	0xff
	.zero		1


	//   ....[149]....
        /*0a40*/ 	.word	0x00008f90
        /*0a44*/ 	.word	0x00000002
        /*0a48*/ 	.word	0x000001b0
        /*0a4c*/ 	.short	0x010a
        /*0a4e*/ 	.byte	0xff
	.zero		1


	//   ....[150]....
        /*0a50*/ 	.word	0x00008ff0
        /*0a54*/ 	.word	0x00000000
        /*0a58*/ 	.word	0x00000000
        /*0a5c*/ 	.short	0x010a
        /*0a5e*/ 	.byte	0xff
	.zero		1


	//   ....[151]....
        /*0a60*/ 	.word	0x00009050
        /*0a64*/ 	.word	0x00000000
        /*0a68*/ 	.word	0x00000000
        /*0a6c*/ 	.short	0x010a
        /*0a6e*/ 	.byte	0xff
	.zero		1


	//   ....[152]....
        /*0a70*/ 	.word	0x000090b0
        /*0a74*/ 	.word	0x00000000
        /*0a78*/ 	.word	0x00000000
        /*0a7c*/ 	.short	0x010a
        /*0a7e*/ 	.byte	0xff
	.zero		1


	//   ....[153]....
        /*0a80*/ 	.word	0x00009110
        /*0a84*/ 	.word	0x00000000
        /*0a88*/ 	.word	0x00000000
        /*0a8c*/ 	.short	0x010a
        /*0a8e*/ 	.byte	0xff
	.zero		1


	//   ....[154]....
        /*0a90*/ 	.word	0x00009170
        /*0a94*/ 	.word	0x00000000
        /*0a98*/ 	.word	0x00000000
        /*0a9c*/ 	.short	0x010a
        /*0a9e*/ 	.byte	0xff
	.zero		1


	//   ....[155]....
        /*0aa0*/ 	.word	0x000091d0
        /*0aa4*/ 	.word	0x00000000
        /*0aa8*/ 	.word	0x00000000
        /*0aac*/ 	.short	0x010a
        /*0aae*/ 	.byte	0xff
	.zero		1


	//   ....[156]....
        /*0ab0*/ 	.word	0x00009230
        /*0ab4*/ 	.word	0x00000000
        /*0ab8*/ 	.word	0x00000000
        /*0abc*/ 	.short	0x010a
        /*0abe*/ 	.byte	0xff
	.zero		1


	//   ....[157]....
        /*0ac0*/ 	.word	0x00009290
        /*0ac4*/ 	.word	0x00000000
        /*0ac8*/ 	.word	0x00000000
        /*0acc*/ 	.short	0x010a
        /*0ace*/ 	.byte	0xff
	.zero		1


	//   ....[158]....
        /*0ad0*/ 	.word	0x000092f0
        /*0ad4*/ 	.word	0x00000000
        /*0ad8*/ 	.word	0x00000000
        /*0adc*/ 	.short	0x010a
        /*0ade*/ 	.byte	0xff
	.zero		1


	//   ....[159]....
        /*0ae0*/ 	.word	0x00009350
        /*0ae4*/ 	.word	0x00000000
        /*0ae8*/ 	.word	0x00000000
        /*0aec*/ 	.short	0x010a
        /*0aee*/ 	.byte	0xff
	.zero		1


	//   ....[160]....
        /*0af0*/ 	.word	0x000093b0
        /*0af4*/ 	.word	0x00000000
        /*0af8*/ 	.word	0x00000000
        /*0afc*/ 	.short	0x010a
        /*0afe*/ 	.byte	0xff
	.zero		1


	//   ....[161]....
        /*0b00*/ 	.word	0x00009410
        /*0b04*/ 	.word	0x00000000
        /*0b08*/ 	.word	0x00000000
        /*0b0c*/ 	.short	0x010a
        /*0b0e*/ 	.byte	0xff
	.zero		1


	//   ....[162]....
        /*0b10*/ 	.word	0x00009470
        /*0b14*/ 	.word	0x00000000
        /*0b18*/ 	.word	0x00000000
        /*0b1c*/ 	.short	0x010a
        /*0b1e*/ 	.byte	0xff
	.zero		1


	//   ....[163]....
        /*0b20*/ 	.word	0x000094d0
        /*0b24*/ 	.word	0x00000000
        /*0b28*/ 	.word	0x00000000
        /*0b2c*/ 	.short	0x010a
        /*0b2e*/ 	.byte	0xff
	.zero		1


	//   ....[164]....
        /*0b30*/ 	.word	0x00009530
        /*0b34*/ 	.word	0x00000000
        /*0b38*/ 	.word	0x00000000
        /*0b3c*/ 	.short	0x010a
        /*0b3e*/ 	.byte	0xff
	.zero		1


	//   ....[165]....
        /*0b40*/ 	.word	0x00009590
        /*0b44*/ 	.word	0x00000000
        /*0b48*/ 	.word	0x00000000
        /*0b4c*/ 	.short	0x010a
        /*0b4e*/ 	.byte	0xff
	.zero		1


	//   ....[166]....
        /*0b50*/ 	.word	0x000095f0
        /*0b54*/ 	.word	0x00000000
        /*0b58*/ 	.word	0x00000000
        /*0b5c*/ 	.short	0x010a
        /*0b5e*/ 	.byte	0xff
	.zero		1


	//   ....[167]....
        /*0b60*/ 	.word	0x00009650
        /*0b64*/ 	.word	0x00000000
        /*0b68*/ 	.word	0x00000000
        /*0b6c*/ 	.short	0x010a
        /*0b6e*/ 	.byte	0xff
	.zero		1


	//   ....[168]....
        /*0b70*/ 	.word	0x000096b0
        /*0b74*/ 	.word	0x00000000
        /*0b78*/ 	.word	0x00000000
        /*0b7c*/ 	.short	0x010a
        /*0b7e*/ 	.byte	0xff
	.zero		1


	//   ....[169]....
        /*0b80*/ 	.word	0x00009710
        /*0b84*/ 	.word	0x00000000
        /*0b88*/ 	.word	0x00000000
        /*0b8c*/ 	.short	0x010a
        /*0b8e*/ 	.byte	0xff
	.zero		1


	//   ....[170]....
        /*0b90*/ 	.word	0x00009770
        /*0b94*/ 	.word	0x00000000
        /*0b98*/ 	.word	0x00000000
        /*0b9c*/ 	.short	0x010a
        /*0b9e*/ 	.byte	0xff
	.zero		1


	//   ....[171]....
        /*0ba0*/ 	.word	0x000097d0
        /*0ba4*/ 	.word	0x00000000
        /*0ba8*/ 	.word	0x00000000
        /*0bac*/ 	.short	0x010a
        /*0bae*/ 	.byte	0xff
	.zero		1


	//   ....[172]....
        /*0bb0*/ 	.word	0x00009830
        /*0bb4*/ 	.word	0x00000000
        /*0bb8*/ 	.word	0x00000000
        /*0bbc*/ 	.short	0x010a
        /*0bbe*/ 	.byte	0xff
	.zero		1


	//   ....[173]....
        /*0bc0*/ 	.word	0x00009880
        /*0bc4*/ 	.word	0x00000000
        /*0bc8*/ 	.word	0x00000210
        /*0bcc*/ 	.short	0x010a
        /*0bce*/ 	.byte	0xff
	.zero		1


	//   ....[174]....
        /*0bd0*/ 	.word	0x000098e0
        /*0bd4*/ 	.word	0x00000000
        /*0bd8*/ 	.word	0x000001c0
        /*0bdc*/ 	.short	0x010a
        /*0bde*/ 	.byte	0xff
	.zero		1


	//   ....[175]....
        /*0be0*/ 	.word	0x00009930
        /*0be4*/ 	.word	0x00000000
        /*0be8*/ 	.word	0x000001b0
        /*0bec*/ 	.short	0x010a
        /*0bee*/ 	.byte	0xff
	.zero		1


	//   ....[176]....
        /*0bf0*/ 	.word	0x00009990
        /*0bf4*/ 	.word	0x00000000
        /*0bf8*/ 	.word	0x000001c0
        /*0bfc*/ 	.short	0x010a
        /*0bfe*/ 	.byte	0xff
	.zero		1


	//   ....[177]....
        /*0c00*/ 	.word	0x000099e0
        /*0c04*/ 	.word	0x00000000
        /*0c08*/ 	.word	0x000001b0
        /*0c0c*/ 	.short	0x010a
        /*0c0e*/ 	.byte	0xff
	.zero		1


	//   ....[178]....
        /*0c10*/ 	.word	0x00009a40
        /*0c14*/ 	.word	0x00000003
        /*0c18*/ 	.word	0x000001f0
        /*0c1c*/ 	.short	0x010a
        /*0c1e*/ 	.byte	0xff
	.zero		1


	//   ....[179]....
        /*0c20*/ 	.word	0x00009aa0
        /*0c24*/ 	.word	0x00000000
        /*0c28*/ 	.word	0x00000000
        /*0c2c*/ 	.short	0x010a
        /*0c2e*/ 	.byte	0xff
	.zero		1


	//   ....[180]....
        /*0c30*/ 	.word	0x00009b00
        /*0c34*/ 	.word	0x00000000
        /*0c38*/ 	.word	0x00000000
        /*0c3c*/ 	.short	0x010a
        /*0c3e*/ 	.byte	0xff
	.zero		1


	//   ....[181]....
        /*0c40*/ 	.word	0x00009b60
        /*0c44*/ 	.word	0x00000000
        /*0c48*/ 	.word	0x00000000
        /*0c4c*/ 	.short	0x010a
        /*0c4e*/ 	.byte	0xff
	.zero		1


	//   ....[182]....
        /*0c50*/ 	.word	0x00009bc0
        /*0c54*/ 	.word	0x00000000
        /*0c58*/ 	.word	0x00000000
        /*0c5c*/ 	.short	0x010a
        /*0c5e*/ 	.byte	0xff
	.zero		1


	//   ....[183]....
        /*0c60*/ 	.word	0x00009c20
        /*0c64*/ 	.word	0x00000000
        /*0c68*/ 	.word	0x00000000
        /*0c6c*/ 	.short	0x010a
        /*0c6e*/ 	.byte	0xff
	.zero		1


	//   ....[184]....
        /*0c70*/ 	.word	0x00009c70
        /*0c74*/ 	.word	0x00000000
        /*0c78*/ 	.word	0x000001b0
        /*0c7c*/ 	.short	0x010a
        /*0c7e*/ 	.byte	0xff
	.zero		1


	//   ....[185]....
        /*0c80*/ 	.word	0x00009cd0
        /*0c84*/ 	.word	0x00000000
        /*0c88*/ 	.word	0x000001a8
        /*0c8c*/ 	.short	0x010a
        /*0c8e*/ 	.byte	0xff
	.zero		1


	//   ....[186]....
        /*0c90*/ 	.word	0x00009d30
        /*0c94*/ 	.word	0x00000003
        /*0c98*/ 	.word	0x00000190
        /*0c9c*/ 	.short	0x010a
        /*0c9e*/ 	.byte	0xff
	.zero		1


	//   ....[187]....
        /*0ca0*/ 	.word	0x00009d90
        /*0ca4*/ 	.word	0x00000003
        /*0ca8*/ 	.word	0x00000198
        /*0cac*/ 	.short	0x010a
        /*0cae*/ 	.byte	0xff
	.zero		1


	//   ....[188]....
        /*0cb0*/ 	.word	0x00009df0
        /*0cb4*/ 	.word	0x00000000
        /*0cb8*/ 	.word	0x00000190
        /*0cbc*/ 	.short	0x010a
        /*0cbe*/ 	.byte	0xff
	.zero		1


	//   ....[189]....
        /*0cc0*/ 	.word	0x00009e40
        /*0cc4*/ 	.word	0x00000000
        /*0cc8*/ 	.word	0x000001b0
        /*0ccc*/ 	.short	0x010a
        /*0cce*/ 	.byte	0xff
	.zero		1


	//   ....[190]....
        /*0cd0*/ 	.word	0x00009e90
        /*0cd4*/ 	.word	0x00000003
        /*0cd8*/ 	.word	0x00000180
        /*0cdc*/ 	.short	0x010a
        /*0cde*/ 	.byte	0xff
	.zero		1


	//   ....[191]....
        /*0ce0*/ 	.word	0x00009ee0
        /*0ce4*/ 	.word	0x000000cf
        /*0ce8*/ 	.word	0x000001d0
        /*0cec*/ 	.short	0x010a
        /*0cee*/ 	.byte	0xff
	.zero		1


	//   ....[192]....
        /*0cf0*/ 	.word	0x00009f30
        /*0cf4*/ 	.word	0x000000d2
        /*0cf8*/ 	.word	0x00000180
        /*0cfc*/ 	.short	0x010a
        /*0cfe*/ 	.byte	0xff
	.zero		1


	//----- nvinfo : EIATTR_NUM_MBARRIERS
	.align		4
.L_47:
        /*0d00*/ 	.byte	0x03, 0x38
        /*0d02*/ 	.short	0x0046


	//----- nvinfo : EIATTR_EXIT_INSTR_OFFSETS
	.align		4
        /*0d04*/ 	.byte	0x04, 0x1c
        /*0d06*/ 	.short	(.L_49 - .L_48)


	//   ....[0]....
.L_48:
        /*0d08*/ 	.word	0x00003290


	//   ....[1]....
        /*0d0c*/ 	.word	0x00003780


	//   ....[2]....
        /*0d10*/ 	.word	0x000037e0


	//   ....[3]....
        /*0d14*/ 	.word	0x00004580


	//   ....[4]....
        /*0d18*/ 	.word	0x00005290


	//   ....[5]....
        /*0d1c*/ 	.word	0x000052d0


	//   ....[6]....
        /*0d20*/ 	.word	0x00008e70


	//----- nvinfo : EIATTR_MAX_THREADS
	.align		4
.L_49:
        /*0d24*/ 	.byte	0x04, 0x05
        /*0d26*/ 	.short	(.L_51 - .L_50)
.L_50:
        /*0d28*/ 	.word	0x00000100
        /*0d2c*/ 	.word	0x00000001
        /*0d30*/ 	.word	0x00000001


	//----- nvinfo : EIATTR_CRS_STACK_SIZE
	.align		4
.L_51:
        /*0d34*/ 	.byte	0x04, 0x1e
        /*0d36*/ 	.short	(.L_53 - .L_52)
.L_52:
        /*0d38*/ 	.word	0x00000000


	//----- nvinfo : EIATTR_CBANK_PARAM_SIZE
	.align		4
.L_53:
        /*0d3c*/ 	.byte	0x03, 0x19
        /*0d3e*/ 	.short	0x0800


	//----- nvinfo : EIATTR_PARAM_CBANK
	.align		4
        /*0d40*/ 	.byte	0x04, 0x0a
        /*0d42*/ 	.short	(.L_55 - .L_54)
	.align		4
.L_54:
        /*0d44*/ 	.word	index@(.nv.constant0._ZN7cutlass13device_kernelINS_4gemm6kernel13GemmUniversalIN4cute5tupleIJiiiiEEENS1_10collective13CollectiveMmaINS1_35MainloopSm100TmaUmmaWarpSpecializedILi24ELi2ELi4ENS5_IJNS4_1CILi1EEESB_SB_EEEEENS5_IJNSA_ILi128EEESE_NSA_ILi32EEEEEENS_12float_e5m2_tENS5_IJSB_llEEENS_12float_e4m3_tESI_NS4_8TiledMMAINS4_8MMA_AtomIJNS4_10MMA_TraitsINS4_19SM100_MMA_F8F6F4_SSEJSH_SJ_fSE_SE_NS4_17integral_constantINS4_4UMMA5MajorELSQ_1EEESR_NSO_INSP_7ScaleInELSS_0EEEST_EEEEEENS4_6LayoutISC_NS5_IJNSA_ILi0EEESX_SX_EEEEENS5_IJNS4_10UnderscoreES10_S10_EEEEENS4_13SM90_TMA_LOADENS4_14ComposedLayoutINS4_7SwizzleILi3ELi4ELi3EEENS4_18smem_ptr_flag_bitsILi8EEENSW_INS5_IJSE_NSA_ILi8EEEEEENS5_IJSB_SE_EEEEEEEvNS4_8identityES13_S1D_vS1E_EENS_8epilogue10collective18CollectiveEpilogueINS1G_23Sm100TmaWarpSpecializedILi2ELi2ELi64ELb0ELb0EEEJSG_NS5_IJNSW_ISE_SB_EENSW_INSA_ILi64EEESB_EEEEESH_NS5_IJlSB_lEEESH_S1P_NS1G_6fusion15FusionCallbacksIS1K_NS1Q_17LinearCombinationISH_fSH_fLNS_15FloatRoundStyleE2EEESG_S1O_JEEENS4_5SM1004TMEM4LOAD26SM100_TMEM_LOAD_32dp32b64xES13_NS14_INS15_ILi2ELi4ELi3EEES18_NSW_INS5_IJS19_S1M_EEENS5_IJS1M_SB_EEEEEEENS4_39AutoVectorizingCopyWithAssumedAlignmentILi128EEENS4_14SM90_TMA_STOREES24_S26_S26_EEEvvEEEEvNT_6ParamsE)
        /*0d48*/ 	.short	0x0380
        /*0d4a*/ 	.short	0x0800


	//----- nvinfo : EIATTR_SW_WAR
	.align		4
.L_55:
        /*0d4c*/ 	.byte	0x04, 0x36
        /*0d4e*/ 	.short	(.L_57 - .L_56)
.L_56:
        /*0d50*/ 	.word	0x00000008
.L_57:


//--------------------- .nv.callgraph             --------------------------
	.section	.nv.callgraph,"",@"SHT_CUDA_CALLGRAPH"
	.align	4
	.sectionentsize	8
	.align		4
        /*0000*/ 	.word	0x00000000
	.align		4
        /*0004*/ 	.word	0xffffffff
	.align		4
        /*0008*/ 	.word	index@(_ZN7cutlass13device_kernelINS_4gemm6kernel13GemmUniversalIN4cute5tupleIJiiiiEEENS1_10collective13CollectiveMmaINS1_35MainloopSm100TmaUmmaWarpSpecializedILi24ELi2ELi4ENS5_IJNS4_1CILi1EEESB_SB_EEEEENS5_IJNSA_ILi128EEESE_NSA_ILi32EEEEEENS_12float_e5m2_tENS5_IJSB_llEEENS_12float_e4m3_tESI_NS4_8TiledMMAINS4_8MMA_AtomIJNS4_10MMA_TraitsINS4_19SM100_MMA_F8F6F4_SSEJSH_SJ_fSE_SE_NS4_17integral_constantINS4_4UMMA5MajorELSQ_1EEESR_NSO_INSP_7ScaleInELSS_0EEEST_EEEEEENS4_6LayoutISC_NS5_IJNSA_ILi0EEESX_SX_EEEEENS5_IJNS4_10UnderscoreES10_S10_EEEEENS4_13SM90_TMA_LOADENS4_14ComposedLayoutINS4_7SwizzleILi3ELi4ELi3EEENS4_18smem_ptr_flag_bitsILi8EEENSW_INS5_IJSE_NSA_ILi8EEEEEENS5_IJSB_SE_EEEEEEEvNS4_8identityES13_S1D_vS1E_EENS_8epilogue10collective18CollectiveEpilogueINS1G_23Sm100TmaWarpSpecializedILi2ELi2ELi64ELb0ELb0EEEJSG_NS5_IJNSW_ISE_SB_EENSW_INSA_ILi64EEESB_EEEEESH_NS5_IJlSB_lEEESH_S1P_NS1G_6fusion15FusionCallbacksIS1K_NS1Q_17LinearCombinationISH_fSH_fLNS_15FloatRoundStyleE2EEESG_S1O_JEEENS4_5SM1004TMEM4LOAD26SM100_TMEM_LOAD_32dp32b64xES13_NS14_INS15_ILi2ELi4ELi3EEES18_NSW_INS5_IJS19_S1M_EEENS5_IJS1M_SB_EEEEEEENS4_39AutoVectorizingCopyWithAssumedAlignmentILi128EEENS4_14SM90_TMA_STOREES24_S26_S26_EEEvvEEEEvNT_6ParamsE)
	.align		4
        /*000c*/ 	.word	index@(__assertfail)
	.align		4
        /*0010*/ 	.word	0x00000000
	.align		4
        /*0014*/ 	.word	0xfffffffe
	.align		4
        /*0018*/ 	.word	0x00000000
	.align		4
        /*001c*/ 	.word	0xfffffffd
	.align		4
        /*0020*/ 	.word	0x00000000
	.align		4
        /*0024*/ 	.word	0xfffffffc


//--------------------- .nv.constant4             --------------------------
	.section	.nv.constant4,"a",@progbits
	.align	8
	.align		8
.nv.constant4:
        /*0000*/ 	.dword	__assertfail
	.align		8
        /*0008*/ 	.dword	__unnamed_1
	.align		8
        /*0010*/ 	.dword	__unnamed_2
	.align		8
        /*0018*/ 	.dword	_ZN40_INTERNAL_a575d937_4_k_cu_3cadf2f4_187854cuda3std3__45__cpo5beginE
	.align		8
        /*0020*/ 	.dword	_ZN40_INTERNAL_a575d937_4_k_cu_3cadf2f4_187854cuda3std3__45__cpo3endE
	.align		8
        /*0028*/ 	.dword	_ZN40_INTERNAL_a575d937_4_k_cu_3cadf2f4_187854cuda3std3__45__cpo6cbeginE
	.align		8
        /*0030*/ 	.dword	_ZN40_INTERNAL_a575d937_4_k_cu_3cadf2f4_187854cuda3std3__45__cpo4cendE
	.align		8
        /*0038*/ 	.dword	_ZN40_INTERNAL_a575d937_4_k_cu_3cadf2f4_187854cuda3std3__442_GLOBAL__N__a575d937_4_k_cu_3cadf2f4_187856ignoreE
	.align		8
        /*0040*/ 	.dword	_ZN40_INTERNAL_a575d937_4_k_cu_3cadf2f4_187854cuda3std3__419piecewise_constructE
	.align		8
        /*0048*/ 	.dword	_ZN40_INTERNAL_a575d937_4_k_cu_3cadf2f4_187854cuda3std3__48in_placeE
	.align		8
        /*0050*/ 	.dword	_ZN40_INTERNAL_a575d937_4_k_cu_3cadf2f4_187854cuda3std6ranges3__45__cpo4swapE
	.align		8
        /*0058*/ 	.dword	_ZN40_INTERNAL_a575d937_4_k_cu_3cadf2f4_187854cuda3std6ranges3__45__cpo9iter_moveE
	.align		8
        /*0060*/ 	.dword	_ZN40_INTERNAL_a575d937_4_k_cu_3cadf2f4_187854cute7productE
	.align		8
        /*0068*/ 	.dword	_ZN40_INTERNAL_a575d937_4_k_cu_3cadf2f4_187854cute1_E
	.align		8
        /*0070*/ 	.dword	$str$25
	.align		8
        /*0078*/ 	.dword	$str$26
	.align		8
        /*0080*/ 	.dword	$str$27
	.align		8
        /*0088*/ 	.dword	$str$28


//--------------------- .text._ZN7cutlass13device_kernelINS_4gemm6kernel13GemmUniversalIN4cute5tupleIJiiiiEEENS1_10collective13CollectiveMmaINS1_35MainloopSm100TmaUmmaWarpSpecializedILi24ELi2ELi4ENS5_IJNS4_1CILi1EEESB_SB_EEEEENS5_IJNSA_ILi128EEESE_NSA_ILi32EEEEEENS_12float_e5m2_tENS5_IJSB_llEEENS_12float_e4m3_tESI_NS4_8TiledMMAINS4_8MMA_AtomIJNS4_10MMA_TraitsINS4_19SM100_MMA_F8F6F4_SSEJSH_SJ_fSE_SE_NS4_17integral_constantINS4_4UMMA5MajorELSQ_1EEESR_NSO_INSP_7ScaleInELSS_0EEEST_EEEEEENS4_6LayoutISC_NS5_IJNSA_ILi0EEESX_SX_EEEEENS5_IJNS4_10UnderscoreES10_S10_EEEEENS4_13SM90_TMA_LOADENS4_14ComposedLayoutINS4_7SwizzleILi3ELi4ELi3EEENS4_18smem_ptr_flag_bitsILi8EEENSW_INS5_IJSE_NSA_ILi8EEEEEENS5_IJSB_SE_EEEEEEEvNS4_8identityES13_S1D_vS1E_EENS_8epilogue10collective18CollectiveEpilogueINS1G_23Sm100TmaWarpSpecializedILi2ELi2ELi64ELb0ELb0EEEJSG_NS5_IJNSW_ISE_SB_EENSW_INSA_ILi64EEESB_EEEEESH_NS5_IJlSB_lEEESH_S1P_NS1G_6fusion15FusionCallbacksIS1K_NS1Q_17LinearCombinationISH_fSH_fLNS_15FloatRoundStyleE2EEESG_S1O_JEEENS4_5SM1004TMEM4LOAD26SM100_TMEM_LOAD_32dp32b64xES13_NS14_INS15_ILi2ELi4ELi3EEES18_NSW_INS5_IJS19_S1M_EEENS5_IJS1M_SB_EEEEEEENS4_39AutoVectorizingCopyWithAssumedAlignmentILi128EEENS4_14SM90_TMA_STOREES24_S26_S26_EEEvvEEEEvNT_6ParamsE --------------------------
	.section	.text._ZN7cutlass13device_kernelINS_4gemm6kernel13GemmUniversalIN4cute5tupleIJiiiiEEENS1_10collective13CollectiveMmaINS1_35MainloopSm100TmaUmmaWarpSpecializedILi24ELi2ELi4ENS5_IJNS4_1CILi1EEESB_SB_EEEEENS5_IJNSA_ILi128EEESE_NSA_ILi32EEEEEENS_12float_e5m2_tENS5_IJSB_llEEENS_12float_e4m3_tESI_NS4_8TiledMMAINS4_8MMA_AtomIJNS4_10MMA_TraitsINS4_19SM100_MMA_F8F6F4_SSEJSH_SJ_fSE_SE_NS4_17integral_constantINS4_4UMMA5MajorELSQ_1EEESR_NSO_INSP_7ScaleInELSS_0EEEST_EEEEEENS4_6LayoutISC_NS5_IJNSA_ILi0EEESX_SX_EEEEENS5_IJNS4_10UnderscoreES10_S10_EEEEENS4_13SM90_TMA_LOADENS4_14ComposedLayoutINS4_7SwizzleILi3ELi4ELi3EEENS4_18smem_ptr_flag_bitsILi8EEENSW_INS5_IJSE_NSA_ILi8EEEEEENS5_IJSB_SE_EEEEEEEvNS4_8identityES13_S1D_vS1E_EENS_8epilogue10collective18CollectiveEpilogueINS1G_23Sm100TmaWarpSpecializedILi2ELi2ELi64ELb0ELb0EEEJSG_NS5_IJNSW_ISE_SB_EENSW_INSA_ILi64EEESB_EEEEESH_NS5_IJlSB_lEEESH_S1P_NS1G_6fusion15FusionCallbacksIS1K_NS1Q_17LinearCombinationISH_fSH_fLNS_15FloatRoundStyleE2EEESG_S1O_JEEENS4_5SM1004TMEM4LOAD26SM100_TMEM_LOAD_32dp32b64xES13_NS14_INS15_ILi2ELi4ELi3EEES18_NSW_INS5_IJS19_S1M_EEENS5_IJS1M_SB_EEEEEEENS4_39AutoVectorizingCopyWithAssumedAlignmentILi128EEENS4_14SM90_TMA_STOREES24_S26_S26_EEEvvEEEEvNT_6ParamsE,"ax",@progbits
	.align	128
.text._ZN7cutlass13device_kernelINS_4gemm6kernel13GemmUniversalIN4cute5tupleIJiiiiEEENS1_10collective13CollectiveMmaINS1_35MainloopSm100TmaUmmaWarpSpecializedILi24ELi2ELi4ENS5_IJNS4_1CILi1EEESB_SB_EEEEENS5_IJNSA_ILi128EEESE_NSA_ILi32EEEEEENS_12float_e5m2_tENS5_IJSB_llEEENS_12float_e4m3_tESI_NS4_8TiledMMAINS4_8MMA_AtomIJNS4_10MMA_TraitsINS4_19SM100_MMA_F8F6F4_SSEJSH_SJ_fSE_SE_NS4_17integral_constantINS4_4UMMA5MajorELSQ_1EEESR_NSO_INSP_7ScaleInELSS_0EEEST_EEEEEENS4_6LayoutISC_NS5_IJNSA_ILi0EEESX_SX_EEEEENS5_IJNS4_10UnderscoreES10_S10_EEEEENS4_13SM90_TMA_LOADENS4_14ComposedLayoutINS4_7SwizzleILi3ELi4ELi3EEENS4_18smem_ptr_flag_bitsILi8EEENSW_INS5_IJSE_NSA_ILi8EEEEEENS5_IJSB_SE_EEEEEEEvNS4_8identityES13_S1D_vS1E_EENS_8epilogue10collective18CollectiveEpilogueINS1G_23Sm100TmaWarpSpecializedILi2ELi2ELi64ELb0ELb0EEEJSG_NS5_IJNSW_ISE_SB_EENSW_INSA_ILi64EEESB_EEEEESH_NS5_IJlSB_lEEESH_S1P_NS1G_6fusion15FusionCallbacksIS1K_NS1Q_17LinearCombinationISH_fSH_fLNS_15FloatRoundStyleE2EEESG_S1O_JEEENS4_5SM1004TMEM4LOAD26SM100_TMEM_LOAD_32dp32b64xES13_NS14_INS15_ILi2ELi4ELi3EEES18_NSW_INS5_IJS19_S1M_EEENS5_IJS1M_SB_EEEEEEENS4_39AutoVectorizingCopyWithAssumedAlignmentILi128EEENS4_14SM90_TMA_STOREES24_S26_S26_EEEvvEEEEvNT_6ParamsE:
        .type           _ZN7cutlass13device_kernelINS_4gemm6kernel13GemmUniversalIN4cute5tupleIJiiiiEEENS1_10collective13CollectiveMmaINS1_35MainloopSm100TmaUmmaWarpSpecializedILi24ELi2ELi4ENS5_IJNS4_1CILi1EEESB_SB_EEEEENS5_IJNSA_ILi128EEESE_NSA_ILi32EEEEEENS_12float_e5m2_tENS5_IJSB_llEEENS_12float_e4m3_tESI_NS4_8TiledMMAINS4_8MMA_AtomIJNS4_10MMA_TraitsINS4_19SM100_MMA_F8F6F4_SSEJSH_SJ_fSE_SE_NS4_17integral_constantINS4_4UMMA5MajorELSQ_1EEESR_NSO_INSP_7ScaleInELSS_0EEEST_EEEEEENS4_6LayoutISC_NS5_IJNSA_ILi0EEESX_SX_EEEEENS5_IJNS4_10UnderscoreES10_S10_EEEEENS4_13SM90_TMA_LOADENS4_14ComposedLayoutINS4_7SwizzleILi3ELi4ELi3EEENS4_18smem_ptr_flag_bitsILi8EEENSW_INS5_IJSE_NSA_ILi8EEEEEENS5_IJSB_SE_EEEEEEEvNS4_8identityES13_S1D_vS1E_EENS_8epilogue10collective18CollectiveEpilogueINS1G_23Sm100TmaWarpSpecializedILi2ELi2ELi64ELb0ELb0EEEJSG_NS5_IJNSW_ISE_SB_EENSW_INSA_ILi64EEESB_EEEEESH_NS5_IJlSB_lEEESH_S1P_NS1G_6fusion15FusionCallbacksIS1K_NS1Q_17LinearCombinationISH_fSH_fLNS_15FloatRoundStyleE2EEESG_S1O_JEEENS4_5SM1004TMEM4LOAD26SM100_TMEM_LOAD_32dp32b64xES13_NS14_INS15_ILi2ELi4ELi3EEES18_NSW_INS5_IJS19_S1M_EEENS5_IJS1M_SB_EEEEEEENS4_39AutoVectorizingCopyWithAssumedAlignmentILi128EEENS4_14SM90_TMA_STOREES24_S26_S26_EEEvvEEEEvNT_6ParamsE,@function
        .size           _ZN7cutlass13device_kernelINS_4gemm6kernel13GemmUniversalIN4cute5tupleIJiiiiEEENS1_10collective13CollectiveMmaINS1_35MainloopSm100TmaUmmaWarpSpecializedILi24ELi2ELi4ENS5_IJNS4_1CILi1EEESB_SB_EEEEENS5_IJNSA_ILi128EEESE_NSA_ILi32EEEEEENS_12float_e5m2_tENS5_IJSB_llEEENS_12float_e4m3_tESI_NS4_8TiledMMAINS4_8MMA_AtomIJNS4_10MMA_TraitsINS4_19SM100_MMA_F8F6F4_SSEJSH_SJ_fSE_SE_NS4_17integral_constantINS4_4UMMA5MajorELSQ_1EEESR_NSO_INSP_7ScaleInELSS_0EEEST_EEEEEENS4_6LayoutISC_NS5_IJNSA_ILi0EEESX_SX_EEEEENS5_IJNS4_10UnderscoreES10_S10_EEEEENS4_13SM90_TMA_LOADENS4_14ComposedLayoutINS4_7SwizzleILi3ELi4ELi3EEENS4_18smem_ptr_flag_bitsILi8EEENSW_INS5_IJSE_NSA_ILi8EEEEEENS5_IJSB_SE_EEEEEEEvNS4_8identityES13_S1D_vS1E_EENS_8epilogue10collective18CollectiveEpilogueINS1G_23Sm100TmaWarpSpecializedILi2ELi2ELi64ELb0ELb0EEEJSG_NS5_IJNSW_ISE_SB_EENSW_INSA_ILi64EEESB_EEEEESH_NS5_IJlSB_lEEESH_S1P_NS1G_6fusion15FusionCallbacksIS1K_NS1Q_17LinearCombinationISH_fSH_fLNS_15FloatRoundStyleE2EEESG_S1O_JEEENS4_5SM1004TMEM4LOAD26SM100_TMEM_LOAD_32dp32b64xES13_NS14_INS15_ILi2ELi4ELi3EEES18_NSW_INS5_IJS19_S1M_EEENS5_IJS1M_SB_EEEEEEENS4_39AutoVectorizingCopyWithAssumedAlignmentILi128EEENS4_14SM90_TMA_STOREES24_S26_S26_EEEvvEEEEvNT_6ParamsE,(.L_x_204 - _ZN7cutlass13device_kernelINS_4gemm6kernel13GemmUniversalIN4cute5tupleIJiiiiEEENS1_10collective13CollectiveMmaINS1_35MainloopSm100TmaUmmaWarpSpecializedILi24ELi2ELi4ENS5_IJNS4_1CILi1EEESB_SB_EEEEENS5_IJNSA_ILi128EEESE_NSA_ILi32EEEEEENS_12float_e5m2_tENS5_IJSB_llEEENS_12float_e4m3_tESI_NS4_8TiledMMAINS4_8MMA_AtomIJNS4_10MMA_TraitsINS4_19SM100_MMA_F8F6F4_SSEJSH_SJ_fSE_SE_NS4_17integral_constantINS4_4UMMA5MajorELSQ_1EEESR_NSO_INSP_7ScaleInELSS_0EEEST_EEEEEENS4_6LayoutISC_NS5_IJNSA_ILi0EEESX_SX_EEEEENS5_IJNS4_10UnderscoreES10_S10_EEEEENS4_13SM90_TMA_LOADENS4_14ComposedLayoutINS4_7SwizzleILi3ELi4ELi3EEENS4_18smem_ptr_flag_bitsILi8EEENSW_INS5_IJSE_NSA_ILi8EEEEEENS5_IJSB_SE_EEEEEEEvNS4_8identityES13_S1D_vS1E_EENS_8epilogue10collective18CollectiveEpilogueINS1G_23Sm100TmaWarpSpecializedILi2ELi2ELi64ELb0ELb0EEEJSG_NS5_IJNSW_ISE_SB_EENSW_INSA_ILi64EEESB_EEEEESH_NS5_IJlSB_lEEESH_S1P_NS1G_6fusion15FusionCallbacksIS1K_NS1Q_17LinearCombinationISH_fSH_fLNS_15FloatRoundStyleE2EEESG_S1O_JEEENS4_5SM1004TMEM4LOAD26SM100_TMEM_LOAD_32dp32b64xES13_NS14_INS15_ILi2ELi4ELi3EEES18_NSW_INS5_IJS19_S1M_EEENS5_IJS1M_SB_EEEEEEENS4_39AutoVectorizingCopyWithAssumedAlignmentILi128EEENS4_14SM90_TMA_STOREES24_S26_S26_EEEvvEEEEvNT_6ParamsE)
        .other          _ZN7cutlass13device_kernelINS_4gemm6kernel13GemmUniversalIN4cute5tupleIJiiiiEEENS1_10collective13CollectiveMmaINS1_35MainloopSm100TmaUmmaWarpSpecializedILi24ELi2ELi4ENS5_IJNS4_1CILi1EEESB_SB_EEEEENS5_IJNSA_ILi128EEESE_NSA_ILi32EEEEEENS_12float_e5m2_tENS5_IJSB_llEEENS_12float_e4m3_tESI_NS4_8TiledMMAINS4_8MMA_AtomIJNS4_10MMA_TraitsINS4_19SM100_MMA_F8F6F4_SSEJSH_SJ_fSE_SE_NS4_17integral_constantINS4_4UMMA5MajorELSQ_1EEESR_NSO_INSP_7ScaleInELSS_0EEEST_EEEEEENS4_6LayoutISC_NS5_IJNSA_ILi0EEESX_SX_EEEEENS5_IJNS4_10UnderscoreES10_S10_EEEEENS4_13SM90_TMA_LOADENS4_14ComposedLayoutINS4_7SwizzleILi3ELi4ELi3EEENS4_18smem_ptr_flag_bitsILi8EEENSW_INS5_IJSE_NSA_ILi8EEEEEENS5_IJSB_SE_EEEEEEEvNS4_8identityES13_S1D_vS1E_EENS_8epilogue10collective18CollectiveEpilogueINS1G_23Sm100TmaWarpSpecializedILi2ELi2ELi64ELb0ELb0EEEJSG_NS5_IJNSW_ISE_SB_EENSW_INSA_ILi64EEESB_EEEEESH_NS5_IJlSB_lEEESH_S1P_NS1G_6fusion15FusionCallbacksIS1K_NS1Q_17LinearCombinationISH_fSH_fLNS_15FloatRoundStyleE2EEESG_S1O_JEEENS4_5SM1004TMEM4LOAD26SM100_TMEM_LOAD_32dp32b64xES13_NS14_INS15_ILi2ELi4ELi3EEES18_NSW_INS5_IJS19_S1M_EEENS5_IJS1M_SB_EEEEEEENS4_39AutoVectorizingCopyWithAssumedAlignmentILi128EEENS4_14SM90_TMA_STOREES24_S26_S26_EEEvvEEEEvNT_6ParamsE,@"STO_CUDA_ENTRY STV_DEFAULT"
_ZN7cutlass13device_kernelINS_4gemm6kernel13GemmUniversalIN4cute5tupleIJiiiiEEENS1_10collective13CollectiveMmaINS1_35MainloopSm100TmaUmmaWarpSpecializedILi24ELi2ELi4ENS5_IJNS4_1CILi1EEESB_SB_EEEEENS5_IJNSA_ILi128EEESE_NSA_ILi32EEEEEENS_12float_e5m2_tENS5_IJSB_llEEENS_12float_e4m3_tESI_NS4_8TiledMMAINS4_8MMA_AtomIJNS4_10MMA_TraitsINS4_19SM100_MMA_F8F6F4_SSEJSH_SJ_fSE_SE_NS4_17integral_constantINS4_4UMMA5MajorELSQ_1EEESR_NSO_INSP_7ScaleInELSS_0EEEST_EEEEEENS4_6LayoutISC_NS5_IJNSA_ILi0EEESX_SX_EEEEENS5_IJNS4_10UnderscoreES10_S10_EEEEENS4_13SM90_TMA_LOADENS4_14ComposedLayoutINS4_7SwizzleILi3ELi4ELi3EEENS4_18smem_ptr_flag_bitsILi8EEENSW_INS5_IJSE_NSA_ILi8EEEEEENS5_IJSB_SE_EEEEEEEvNS4_8identityES13_S1D_vS1E_EENS_8epilogue10collective18CollectiveEpilogueINS1G_23Sm100TmaWarpSpecializedILi2ELi2ELi64ELb0ELb0EEEJSG_NS5_IJNSW_ISE_SB_EENSW_INSA_ILi64EEESB_EEEEESH_NS5_IJlSB_lEEESH_S1P_NS1G_6fusion15FusionCallbacksIS1K_NS1Q_17LinearCombinationISH_fSH_fLNS_15FloatRoundStyleE2EEESG_S1O_JEEENS4_5SM1004TMEM4LOAD26SM100_TMEM_LOAD_32dp32b64xES13_NS14_INS15_ILi2ELi4ELi3EEES18_NSW_INS5_IJS19_S1M_EEENS5_IJS1M_SB_EEEEEEENS4_39AutoVectorizingCopyWithAssumedAlignmentILi128EEENS4_14SM90_TMA_STOREES24_S26_S26_EEEvvEEEEvNT_6ParamsE:
[----:B------:R-:W1:Y:S01]  /*0000*/  LDC R1, c[0x0][0x37c] ;  /* 0x0000df00ff017b82 */ /* 0x000e620000000800 */
[----:B------:R-:W2:Y:S01]  /*0010*/  S2R R189, SR_TID.X ;  /* 0x0000000000bd7919 */ /* 0x000ea20000002100 */
[----:B------:R-:W3:Y:S01]  /*0020*/  LDCU.64 UR4, c[0x0][0x890] ;  /* 0x00011200ff0477ac */ /* 0x000ee20008000a00 */
[----:B------:R-:W-:Y:S02]  /*0030*/  PRMT R171, RZ, 0x7610, R171 ;  /* 0x00007610ffab7816 */ /* 0x000fe400000000ab */
[----:B------:R-:W-:Y:S01]  /*0040*/  ELECT P5, URZ, PT ;  /* 0x0000000000ff782f */ /* 0x000fe200038a0000 */
[----:B------:R-:W4:Y:S01]  /*0050*/  LDCU.64 UR46, c[0x0][0x358] ;  /* 0x00006b00ff2e77ac */ /* 0x000f220008000a00 */
[----:B---3--:R-:W-:-:S04]  /*0060*/  UISETP.NE.U32.AND UP0, UPT, UR4, URZ, UPT ;  /* 0x000000ff0400728c */ /* 0x008fc8000bf05070 */
[----:B------:R-:W-:Y:S01]  /*0070*/  UISETP.NE.AND.EX UP0, UPT, UR5, URZ, UPT, UP0 ;  /* 0x000000ff0500728c */ /* 0x000fe2000bf05300 */
[----:B--2---:R-:W-:-:S05]  /*0080*/  SHF.R.U32.HI R173, RZ, 0x5, R189 ;  /* 0x00000005ffad7819 */ /* 0x004fca00000116bd */
[----:B------:R-:W2:Y:S02]  /*0090*/  SHFL.IDX PT, R0, R173, RZ, 0x1f ;  /* 0x00001fffad007589 */ /* 0x000ea400000e0000 */
[----:B--2---:R-:W-:Y:S01]  /*00a0*/  R2UR UR8, R0 ;  /* 0x00000000000872ca */ /* 0x004fe200000e0000 */
[----:B-1--4-:R-:W-:-:S14]  /*00b0*/  BRA.U UP0, `(.L_x_0) ;  /* 0x00000001002c7547 */ /* 0x012fdc000b800000 */
[----:B------:R-:W1:Y:S02]  /*00c0*/  LDCU.64 UR6, c[0x0][0x888] ;  /* 0x00011100ff0677ac */ /* 0x000e640008000a00 */
[----:B-1----:R-:W-:-:S04]  /*00d0*/  UISETP.NE.U32.AND UP0, UPT, UR6, URZ, UPT ;  /* 0x000000ff0600728c */ /* 0x002fc8000bf05070 */
[----:B------:R-:W-:-:S09]  /*00e0*/  UISETP.NE.AND.EX UP0, UPT, UR7, URZ, UPT, UP0 ;  /* 0x000000ff0700728c */ /* 0x000fd2000bf05300 */
[----:B------:R-:W-:Y:S05]  /*00f0*/  BRA.U !UP0, `(.L_x_1) ;  /* 0x0000000108107547 */ /* 0x000fea000b800000 */
[----:B------:R-:W1:Y:S02]  /*0100*/  LDC.64 R2, c[0x0][0x888] ;  /* 0x00022200ff027b82 */ /* 0x000e640000000a00 */
[----:B-1----:R1:W5:Y:S01]  /*0110*/  LDG.E R81, desc[UR46][R2.64] ;  /* 0x0000002e02517981 */ /* 0x002362000c1e1900 */
[----:B------:R-:W-:Y:S01]  /*0120*/  HFMA2 R171, -RZ, RZ, 0, 5.9604644775390625e-08 ;  /* 0x00000001ffab7431 */ /* 0x000fe200000001ff */
[----:B------:R-:W-:Y:S05]  /*0130*/  BRA `(.L_x_0) ;  /* 0x00000000000c7947 */ /* 0x000fea0003800000 */
.L_x_1:
[----:B------:R-:W1:Y:S01]  /*0140*/  LDCU UR6, c[0x0][0x880] ;  /* 0x00011000ff0677ac */ /* 0x000e620008000800 */
[----:B------:R-:W-:Y:S01]  /*0150*/  HFMA2 R171, -RZ, RZ, 0, 5.9604644775390625e-08 ;  /* 0x00000001ffab7431 */ /* 0x000fe200000001ff */
[----:B-1----:R-:W-:-:S07]  /*0160*/  MOV R81, UR6 ;  /* 0x0000000600517c02 */ /* 0x002fce0008000f00 */
.L_x_0:
[----:B------:R-:W2:Y:S02]  /*0170*/  LDCU.64 UR6, c[0x0][0x8b0] ;  /* 0x00011600ff0677ac */ /* 0x000ea40008000a00 */
[----:B--2---:R-:W-:-:S04]  /*0180*/  UISETP.NE.U32.AND UP0, UPT, UR6, URZ, UPT ;  /* 0x000000ff0600728c */ /* 0x004fc8000bf05070 */
[----:B------:R-:W-:-:S09]  /*0190*/  UISETP.NE.AND.EX UP0, UPT, UR7, URZ, UPT, UP0 ;  /* 0x000000ff0700728c */ /* 0x000fd2000bf05300 */
[----:B------:R-:W-:Y:S05]  /*01a0*/  BRA.U UP0, `(.L_x_2) ;  /* 0x0000000100247547 */ /* 0x000fea000b800000 */
[----:B------:R-:W2:Y:S02]  /*01b0*/  LDCU.64 UR6, c[0x0][0x8a8] ;  /* 0x00011500ff0677ac */ /* 0x000ea40008000a00 */
[----:B--2---:R-:W-:-:S04]  /*01c0*/  UISETP.NE.U32.AND UP0, UPT, UR6, URZ, UPT ;  /* 0x000000ff0600728c */ /* 0x004fc8000bf05070 */
[----:B------:R-:W-:-:S09]  /*01d0*/  UISETP.NE.AND.EX UP0, UPT, UR7, URZ, UPT, UP0 ;  /* 0x000000ff0700728c */ /* 0x000fd2000bf05300 */
[----:B------:R-:W-:Y:S05]  /*01e0*/  BRA.U !UP0, `(.L_x_3) ;  /* 0x00000001080c7547 */ /* 0x000fea000b800000 */
[----:B------:R-:W2:Y:S02]  /*01f0*/  LDC.64 R78, c[0x0][0x8a8] ;  /* 0x00022a00ff4e7b82 */ /* 0x000ea40000000a00 */
[----:B--2---:R2:W5:Y:S01]  /*0200*/  LDG.E R78, desc[UR46][R78.64] ;  /* 0x0000002e4e4e7981 */ /* 0x004562000c1e1900 */
[----:B------:R-:W-:Y:S05]  /*0210*/  BRA `(.L_x_2) ;  /* 0x0000000000087947 */ /* 0x000fea0003800000 */
.L_x_3:
[----:B------:R-:W2:Y:S02]  /*0220*/  LDCU UR6, c[0x0][0x8a0] ;  /* 0x00011400ff0677ac */ /* 0x000ea40008000800 */
[----:B--2---:R-:W-:Y:S02]  /*0230*/  MOV R78, UR6 ;  /* 0x00000006004e7c02 */ /* 0x004fe40008000f00 */
.L_x_2:
[----:B------:R-:W-:Y:S01]  /*0240*/  IMAD.U32 R0, RZ, RZ, UR8 ;  /* 0x00000008ff007e24 */ /* 0x000fe2000f8e00ff */
[----:B------:R-:W-:Y:S04]  /*0250*/  BSSY.RECONVERGENT B0, `(.L_x_4) ;  /* 0x000000c000007945 */ /* 0x000fe80003800200 */
[C---:B------:R-:W-:Y:S02]  /*0260*/  ISETP.NE.OR P1, PT, R0.reuse, 0x1, !P5 ;  /* 0x000000010000780c */ /* 0x040fe40006f25670 */
[----:B------:R-:W-:-:S11]  /*0270*/  ISETP.NE.OR P0, PT, R0, 0x3, !P5 ;  /* 0x000000030000780c */ /* 0x000fd60006f05670 */
[----:B------:R-:W-:Y:S05]  /*0280*/  @P1 BRA `(.L_x_5) ;  /* 0x0000000000201947 */ /* 0x000fea0003800000 */
[----:B------:R-:W3:Y:S02]  /*0290*/  LDCU.64 UR6, c[0x0][0x348] ;  /* 0x00006900ff0677ac */ /* 0x000ee40008000a00 */
[----:B---3--:R-:W-:Y:S02]  /*02a0*/  UIADD3 UR10, UP1, UPT, UR6, 0x80, URZ ;  /* 0x00000080060a7890 */ /* 0x008fe4000ff3e0ff */
[----:B------:R-:W-:Y:S02]  /*02b0*/  UIADD3 UR6, UP0, UPT, UR6, 0x180, URZ ;  /* 0x0000018006067890 */ /* 0x000fe4000ff1e0ff */
[----:B------:R-:W-:Y:S02]  /*02c0*/  UIADD3.X UR11, UPT, UPT, URZ, UR7, URZ, UP1, !UPT ;  /* 0x00000007ff0b7290 */ /* 0x000fe40008ffe4ff */
[----:B------:R-:W-:-:S07]  /*02d0*/  UIADD3.X UR7, UPT, UPT, URZ, UR7, URZ, UP0, !UPT ;  /* 0x00000007ff077290 */ /* 0x000fce00087fe4ff */
[----:B------:R3:W-:Y:S02]  /*02e0*/  UTMACCTL.PF [UR10] ;  /* 0x000000000a0079b9 */ /* 0x0007e40008040000 */
[----:B------:R3:W-:Y:S02]  /*02f0*/  UTMACCTL.PF [UR6] ;  /* 0x00000000060079b9 */ /* 0x0007e40008040000 */
[----:B---3--:R-:W-:Y:S01]  /*0300*/  NOP ;  /* 0x0000000000007918 */ /* 0x008fe20000000000 */
.L_x_5:
[----:B------:R-:W-:Y:S05]  /*0310*/  BSYNC.RECONVERGENT B0 ;  /* 0x0000000000007941 */ /* 0x000fea0003800200 */
.L_x_4:
[----:B------:R-:W-:Y:S04]  /*0320*/  BSSY.RECONVERGENT B0, `(.L_x_6) ;  /* 0x000000a000007945 */ /* 0x000fe80003800200 */
        /* <DEDUP_REMOVED lines=9> */
.L_x_7:
[----:B------:R-:W-:Y:S05]  /*03c0*/  BSYNC.RECONVERGENT B0 ;  /* 0x0000000000007941 */ /* 0x000fea0003800200 */
.L_x_6:
[----:B------:R-:W3:Y:S01]  /*03d0*/  LDCU.64 UR6, c[0x0][0x888] ;  /* 0x00011100ff0677ac */ /* 0x000ee20008000a00 */
[----:B------:R-:W-:Y:S02]  /*03e0*/  UISETP.EQ.U32.AND UP1, UPT, UR4, URZ, UPT ;  /* 0x000000ff0400728c */ /* 0x000fe4000bf22070 */
[----:B------:R-:W-:Y:S02]  /*03f0*/  UPLOP3.LUT UP2, UPT, UPT, UPT, UPT, 0x80, 0x8 ;  /* 0x000000000008789c */ /* 0x000fe40003f4f070 */
[----:B---3--:R-:W-:-:S04]  /*0400*/  UISETP.NE.U32.AND UP0, UPT, UR6, URZ, UPT ;  /* 0x000000ff0600728c */ /* 0x008fc8000bf05070 */
[----:B------:R-:W-:-:S04]  /*0410*/  UISETP.NE.AND.EX UP0, UPT, UR7, URZ, UPT, UP0 ;  /* 0x000000ff0700728c */ /* 0x000fc8000bf05300 */
[----:B------:R-:W-:-:S04]  /*0420*/  UISETP.EQ.OR.EX UP3, UPT, UR5, URZ, !UP0, UP1 ;  /* 0x000000ff0500728c */ /* 0x000fc8000c762710 */
[----:B------:R-:W-:-:S05]  /*0430*/  UP2UR UR50, UPR, URZ, 0x8 ;  /* 0x00000008ff327883 */ /* 0x000fca0008000000 */
[----:B------:R-:W-:Y:S07]  /*0440*/  BRA.U !UP3, `(.L_x_8) ;  /* 0x000000010b207547 */ /* 0x000fee000b800000 */
[----:B------:R-:W-:Y:S01]  /*0450*/  UISETP.NE.U32.AND UP2, UPT, UR4, URZ, UPT ;  /* 0x000000ff0400728c */ /* 0x000fe2000bf45070 */
[----:B-----5:R-:W-:Y:S01]  /*0460*/  FSETP.NEU.AND P0, PT, R81, RZ, PT ;  /* 0x000000ff5100720b */ /* 0x020fe20003f0d000 */
[----:B------:R-:W-:Y:S02]  /*0470*/  USEL UR4, URZ, 0xffffffff, UP0 ;  /* 0xffffffffff047887 */ /* 0x000fe40008000000 */
[----:B------:R-:W-:-:S10]  /*0480*/  UISETP.NE.AND.EX UP2, UPT, UR5, URZ, UPT, UP2 ;  /* 0x000000ff0500728c */ /* 0x000fd4000bf45320 */
[----:B------:R-:W-:Y:S01]  /*0490*/  VOTEU.ANY UP1, P0 ;  /* 0x0000000000ff7886 */ /* 0x000fe20000020100 */
[----:B------:R-:W-:-:S04]  /*04a0*/  @!UP2 USEL UR4, URZ, 0xffffffff, UP1 ;  /* 0xffffffffff04a887 */ /* 0x000fc80008800000 */
[----:B------:R-:W-:-:S04]  /*04b0*/  ULOP3.LUT UR4, UR4, 0x1, URZ, 0xc0, !UPT ;  /* 0x0000000104047892 */ /* 0x000fc8000f8ec0ff */
[----:B------:R-:W-:-:S11]  /*04c0*/  UISETP.NE.U32.AND UP2, UPT, UR4, 0x1, UPT ;  /* 0x000000010400788c */ /* 0x000fd6000bf45070 */
.L_x_8:
[----:B-1----:R-:W1:Y:S01]  /*04d0*/  SHFL.IDX PT, R2, R173, RZ, 0x1f ;  /* 0x00001fffad027589 */ /* 0x002e6200000e0000 */
[----:B------:R-:W-:-:S04]  /*04e0*/  UISETP.NE.AND UP1, UPT, UR8, 0x2, UPT ;  /* 0x000000020800788c */ /* 0x000fc8000bf25270 */
[----:B------:R-:W-:Y:S01]  /*04f0*/  USEL UR6, URZ, 0x1, UP1 ;  /* 0x00000001ff067887 */ /* 0x000fe20008800000 */
[----:B-1----:R-:W-:-:S13]  /*0500*/  ISETP.NE.AND P0, PT, R2, RZ, PT ;  /* 0x000000ff0200720c */ /* 0x002fda0003f05270 */
[----:B------:R-:W-:Y:S05]  /*0510*/  @P0 BRA `(.L_x_9) ;  /* 0x0000000000f40947 */ /* 0x000fea0003800000 */
[----:B------:R-:W-:Y:S01]  /*0520*/  ELECT P0, URZ, PT ;  /* 0x0000000000ff782f */ /* 0x000fe20003800000 */
[----:B------:R-:W-:-:S12]  /*0530*/  BSSY.RECONVERGENT B0, `(.L_x_9) ;  /* 0x000003b000007945 */ /* 0x000fd80003800200 */
[----:B------:R-:W-:Y:S05]  /*0540*/  @!P0 BRA `(.L_x_10) ;  /* 0x0000000000e48947 */ /* 0x000fea0003800000 */
[----:B------:R-:W1:Y:S01]  /*0550*/  S2UR UR5, SR_CgaCtaId ;  /* 0x00000000000579c3 */ /* 0x000e620000008800 */
[----:B------:R-:W-:Y:S01]  /*0560*/  UMOV UR7, 0x400 ;  /* 0x0000040000077882 */ /* 0x000fe20000000000 */
[----:B------:R-:W-:Y:S02]  /*0570*/  UMOV UR4, 0x1 ;  /* 0x0000000100047882 */ /* 0x000fe40000000000 */
[----:B------:R-:W-:-:S04]  /*0580*/  UIADD3 UR10, UPT, UPT, -UR4, 0x100000, URZ ;  /* 0x00100000040a7890 */ /* 0x000fc8000fffe1ff */
[----:B------:R-:W-:Y:S02]  /*0590*/  USHF.L.U32 UR11, UR10, 0xb, URZ ;  /* 0x0000000b0a0b7899 */ /* 0x000fe400080006ff */
[----:B------:R-:W-:Y:S02]  /*05a0*/  USHF.L.U32 UR10, UR10, 0x1, URZ ;  /* 0x000000010a0a7899 */ /* 0x000fe400080006ff */
[----:B-1----:R-:W-:Y:S01]  /*05b0*/  ULEA UR5, UR5, UR7, 0x18 ;  /* 0x0000000705057291 */ /* 0x002fe2000f8ec0ff */
[----:B------:R-:W1:Y:S11]  /*05c0*/  FENCE.VIEW.ASYNC.S ;  /* 0x00000000000073c6 */ /* 0x000e760000000000 */
[----:B-1----:R1:W3:Y:S01]  /*05d0*/  SYNCS.EXCH.64 URZ, [UR5], UR10 ;  /* 0x0000000a05ff75b2 */ /* 0x0022e20008000100 */
[----:B------:R1:W4:Y:S01]  /*05e0*/  SYNCS.EXCH.64 URZ, [UR5+0xc0], UR10 ;  /* 0x0000c00a05ff75b2 */ /* 0x0003220008000100 */
[----:B------:R1:W1:Y:S01]  /*05f0*/  SYNCS.EXCH.64 URZ, [UR5+0x8], UR10 ;  /* 0x0000080a05ff75b2 */ /* 0x0002620008000100 */
        /* <DEDUP_REMOVED lines=45> */
[----:B---34-:R-:W-:Y:S01]  /*08d0*/  NOP ;  /* 0x0000000000007918 */ /* 0x018fe20000000000 */
.L_x_10:
[----:B-1----:R-:W-:Y:S05]  /*08e0*/  BSYNC.RECONVERGENT B0 ;  /* 0x0000000000007941 */ /* 0x002fea0003800200 */
.L_x_9:
[----:B------:R-:W1:Y:S01]  /*08f0*/  SHFL.IDX PT, R2, R173, RZ, 0x1f ;  /* 0x00001fffad027589 */ /* 0x000e6200000e0000 */
[----:B------:R-:W-:Y:S01]  /*0900*/  NOP ;  /* 0x0000000000007918 */ /* 0x000fe20000000000 */
[----:B-1----:R-:W-:-:S13]  /*0910*/  ISETP.NE.AND P0, PT, R2, 0x1, PT ;  /* 0x000000010200780c */ /* 0x002fda0003f05270 */
[----:B------:R-:W-:Y:S05]  /*0920*/  @P0 BRA `(.L_x_11) ;  /* 0x0000000000480947 */ /* 0x000fea0003800000 */
[----:B------:R-:W1:Y:S01]  /*0930*/  S2UR UR7, SR_CgaCtaId ;  /* 0x00000000000779c3 */ /* 0x000e620000008800 */
[----:B------:R-:W-:Y:S01]  /*0940*/  UMOV UR9, 0x400 ;  /* 0x0000040000097882 */ /* 0x000fe20000000000 */
[----:B------:R-:W-:Y:S01]  /*0950*/  UMOV UR5, 0x20 ;  /* 0x0000002000057882 */ /* 0x000fe20000000000 */
[----:B------:R-:W-:Y:S01]  /*0960*/  UMOV UR4, 0x80 ;  /* 0x0000008000047882 */ /* 0x000fe20000000000 */
[----:B------:R-:W-:-:S04]  /*0970*/  UIADD3 UR10, UPT, UPT, -UR5, 0x100000, URZ ;  /* 0x00100000050a7890 */ /* 0x000fc8000fffe1ff */
[----:B------:R-:W-:Y:S02]  /*0980*/  USHF.L.U32 UR11, UR10, 0xb, URZ ;  /* 0x0000000b0a0b7899 */ /* 0x000fe400080006ff */
[----:B------:R-:W-:Y:S02]  /*0990*/  USHF.L.U32 UR10, UR10, 0x1, URZ ;  /* 0x000000010a0a7899 */ /* 0x000fe400080006ff */
[----:B------:R-:W-:-:S04]  /*09a0*/  UIADD3 UR4, UPT, UPT, -UR4, 0x100000, URZ ;  /* 0x0010000004047890 */ /* 0x000fc8000fffe1ff */
[----:B------:R-:W-:Y:S02]  /*09b0*/  USHF.L.U32 UR5, UR4, 0xb, URZ ;  /* 0x0000000b04057899 */ /* 0x000fe400080006ff */
[----:B------:R-:W-:Y:S01]  /*09c0*/  USHF.L.U32 UR4, UR4, 0x1, URZ ;  /* 0x0000000104047899 */ /* 0x000fe200080006ff */
[----:B------:R-:W-:Y:S01]  /*09d0*/  ELECT P0, URZ, PT ;  /* 0x0000000000ff782f */ /* 0x000fe20003800000 */
[----:B-1----:R-:W-:Y:S01]  /*09e0*/  ULEA UR7, UR7, UR9, 0x18 ;  /* 0x0000000907077291 */ /* 0x002fe2000f8ec0ff */
[----:B------:R-:W1:Y:S11]  /*09f0*/  FENCE.VIEW.ASYNC.S ;  /* 0x00000000000073c6 */ /* 0x000e760000000000 */
[----:B-1----:R1:W3:Y:S01]  /*0a00*/  SYNCS.EXCH.64 URZ, [UR7+0x180], UR10 ;  /* 0x0001800a07ff75b2 */ /* 0x0022e20008000100 */
[----:B------:R1:W4:Y:S01]  /*0a10*/  SYNCS.EXCH.64 URZ, [UR7+0x190], UR4 ;  /* 0x0001900407ff75b2 */ /* 0x0003220008000100 */
[----:B------:R1:W1:Y:S01]  /*0a20*/  SYNCS.EXCH.64 URZ, [UR7+0x188], UR10 ;  /* 0x0001880a07ff75b2 */ /* 0x0002620008000100 */
[----:B------:R1:W1:Y:S01]  /*0a30*/  SYNCS.EXCH.64 URZ, [UR7+0x198], UR4 ;  /* 0x0001980407ff75b2 */ /* 0x0002620008000100 */
[----:B------:R-:W-:Y:S01]  /*0a40*/  NOP ;  /* 0x0000000000007918 */ /* 0x000fe20000000000 */
.L_x_11:
[----:B------:R-:W2:Y:S01]  /*0a50*/  SHFL.IDX PT, R2, R173, RZ, 0x1f ;  /* 0x00001fffad027589 */ /* 0x000ea200000e0000 */
[----:B------:R-:W-:Y:S01]  /*0a60*/  NOP ;  /* 0x0000000000007918 */ /* 0x000fe20000000000 */
[----:B--2---:R-:W-:-:S13]  /*0a70*/  ISETP.NE.AND P0, PT, R2, 0x3, PT ;  /* 0x000000030200780c */ /* 0x004fda0003f05270 */
[----:B------:R-:W-:Y:S05]  /*0a80*/  @P0 BRA `(.L_x_12) ;  /* 0x0000000000300947 */ /* 0x000fea0003800000 */
[----:B-1----:R-:W1:Y:S01]  /*0a90*/  S2UR UR5, SR_CgaCtaId ;  /* 0x00000000000579c3 */ /* 0x002e620000008800 */
[----:B------:R-:W-:Y:S01]  /*0aa0*/  UMOV UR7, 0x400 ;  /* 0x0000040000077882 */ /* 0x000fe20000000000 */
[----:B------:R-:W-:Y:S01]  /*0ab0*/  UMOV UR4, 0x20 ;  /* 0x0000002000047882 */ /* 0x000fe20000000000 */
[----:B------:R-:W-:Y:S01]  /*0ac0*/  ELECT P0, URZ, PT ;  /* 0x0000000000ff782f */ /* 0x000fe20003800000 */
[----:B------:R-:W-:-:S04]  /*0ad0*/  UIADD3 UR10, UPT, UPT, -UR4, 0x100000, URZ ;  /* 0x00100000040a7890 */ /* 0x000fc8000fffe1ff */
[----:B------:R-:W-:Y:S02]  /*0ae0*/  USHF.L.U32 UR11, UR10, 0xb, URZ ;  /* 0x0000000b0a0b7899 */ /* 0x000fe400080006ff */
[----:B------:R-:W-:Y:S02]  /*0af0*/  USHF.L.U32 UR10, UR10, 0x1, URZ ;  /* 0x000000010a0a7899 */ /* 0x000fe400080006ff */
[----:B-1----:R-:W-:Y:S01]  /*0b00*/  ULEA UR5, UR5, UR7, 0x18 ;  /* 0x0000000705057291 */ /* 0x002fe2000f8ec0ff */
[----:B------:R-:W1:Y:S11]  /*0b10*/  FENCE.VIEW.ASYNC.S ;  /* 0x00000000000073c6 */ /* 0x000e760000000000 */
[----:B-1----:R2:W1:Y:S01]  /*0b20*/  SYNCS.EXCH.64 URZ, [UR5+0x1a0], UR10 ;  /* 0x0001a00a05ff75b2 */ /* 0x0024620008000100 */
[----:B------:R2:W1:Y:S02]  /*0b30*/  SYNCS.EXCH.64 URZ, [UR5+0x1a8], UR10 ;  /* 0x0001a80a05ff75b2 */ /* 0x0004640008000100 */
[----:B--2---:R-:W-:Y:S01]  /*0b40*/  NOP ;  /* 0x0000000000007918 */ /* 0x004fe20000000000 */
.L_x_12:
[----:B------:R-:W2:Y:S01]  /*0b50*/  SHFL.IDX PT, R2, R173, RZ, 0x1f ;  /* 0x00001fffad027589 */ /* 0x000ea200000e0000 */
[----:B------:R-:W-:Y:S01]  /*0b60*/  NOP ;  /* 0x0000000000007918 */ /* 0x000fe20000000000 */
[----:B--2---:R-:W-:-:S13]  /*0b70*/  ISETP.NE.AND P0, PT, R2, 0x4, PT ;  /* 0x000000040200780c */ /* 0x004fda0003f05270 */
[----:B------:R-:W-:Y:S05]  /*0b80*/  @P0 BRA `(.L_x_13) ;  /* 0x00000000004c0947 */ /* 0x000fea0003800000 */
[----:B-1----:R-:W1:Y:S01]  /*0b90*/  S2UR UR5, SR_CgaCtaId ;  /* 0x00000000000579c3 */ /* 0x002e620000008800 */
[----:B------:R-:W-:Y:S01]  /*0ba0*/  UMOV UR9, 0x100 ;  /* 0x0000010000097882 */ /* 0x000fe20000000000 */
[----:B------:R-:W-:Y:S01]  /*0bb0*/  UMOV UR7, 0x400 ;  /* 0x0000040000077882 */ /* 0x000fe20000000000 */
[----:B------:R-:W-:Y:S01]  /*0bc0*/  USEL UR9, UR9, 0xe0, UP2 ;  /* 0x000000e009097887 */ /* 0x000fe20009000000 */
[----:B------:R-:W-:Y:S01]  /*0bd0*/  UMOV UR4, 0x1 ;  /* 0x0000000100047882 */ /* 0x000fe20000000000 */
[----:B------:R-:W-:Y:S01]  /*0be0*/  ELECT P0, URZ, PT ;  /* 0x0000000000ff782f */ /* 0x000fe20003800000 */
[----:B------:R-:W-:-:S04]  /*0bf0*/  UIADD3 UR10, UPT, UPT, -UR4, 0x100000, URZ ;  /* 0x00100000040a7890 */ /* 0x000fc8000fffe1ff */
[----:B------:R-:W-:Y:S02]  /*0c00*/  USHF.L.U32 UR11, UR10, 0xb, URZ ;  /* 0x0000000b0a0b7899 */ /* 0x000fe400080006ff */
[----:B------:R-:W-:Y:S02]  /*0c10*/  USHF.L.U32 UR10, UR10, 0x1, URZ ;  /* 0x000000010a0a7899 */ /* 0x000fe400080006ff */
[----:B------:R-:W-:-:S04]  /*0c20*/  UIADD3 UR12, UPT, UPT, -UR9, 0x100000, URZ ;  /* 0x00100000090c7890 */ /* 0x000fc8000fffe1ff */
[----:B------:R-:W-:Y:S02]  /*0c30*/  USHF.L.U32 UR13, UR12, 0xb, URZ ;  /* 0x0000000b0c0d7899 */ /* 0x000fe400080006ff */
[----:B------:R-:W-:Y:S02]  /*0c40*/  USHF.L.U32 UR12, UR12, 0x1, URZ ;  /* 0x000000010c0c7899 */ /* 0x000fe400080006ff */
[----:B-1----:R-:W-:Y:S01]  /*0c50*/  ULEA UR5, UR5, UR7, 0x18 ;  /* 0x0000000705057291 */ /* 0x002fe2000f8ec0ff */
[----:B------:R-:W1:Y:S11]  /*0c60*/  FENCE.VIEW.ASYNC.S ;  /* 0x00000000000073c6 */ /* 0x000e760000000000 */
[----:B-1----:R2:W1:Y:S01]  /*0c70*/  SYNCS.EXCH.64 URZ, [UR5+0x1b0], UR10 ;  /* 0x0001b00a05ff75b2 */ /* 0x0024620008000100 */
[----:B------:R2:W1:Y:S01]  /*0c80*/  SYNCS.EXCH.64 URZ, [UR5+0x1c0], UR12 ;  /* 0x0001c00c05ff75b2 */ /* 0x0004620008000100 */
[----:B------:R2:W1:Y:S01]  /*0c90*/  SYNCS.EXCH.64 URZ, [UR5+0x1b8], UR10 ;  /* 0x0001b80a05ff75b2 */ /* 0x0004620008000100 */
[----:B------:R2:W1:Y:S02]  /*0ca0*/  SYNCS.EXCH.64 URZ, [UR5+0x1c8], UR12 ;  /* 0x0001c80c05ff75b2 */ /* 0x0004640008000100 */
[----:B--2---:R-:W-:Y:S01]  /*0cb0*/  NOP ;  /* 0x0000000000007918 */ /* 0x004fe20000000000 */
.L_x_13:
[----:B------:R-:W2:Y:S01]  /*0cc0*/  SHFL.IDX PT, R2, R173, RZ, 0x1f ;  /* 0x00001fffad027589 */ /* 0x000ea200000e0000 */
[----:B------:R-:W-:Y:S01]  /*0cd0*/  NOP ;  /* 0x0000000000007918 */ /* 0x000fe20000000000 */
[----:B--2---:R-:W-:-:S13]  /*0ce0*/  ISETP.NE.AND P0, PT, R2, 0x5, PT ;  /* 0x000000050200780c */ /* 0x004fda0003f05270 */
[----:B------:R-:W-:Y:S05]  /*0cf0*/  @P0 BRA `(.L_x_14) ;  /* 0x0000000000580947 */ /* 0x000fea0003800000 */
[----:B-1----:R-:W1:Y:S01]  /*0d00*/  S2UR UR7, SR_CgaCtaId ;  /* 0x00000000000779c3 */ /* 0x002e620000008800 */
        /* <DEDUP_REMOVED lines=12> */
[----:B-1----:R2:W1:Y:S01]  /*0dd0*/  SYNCS.EXCH.64 URZ, [UR7+0x1d0], UR10 ;  /* 0x0001d00a07ff75b2 */ /* 0x0024620008000100 */
[----:B------:R2:W1:Y:S01]  /*0de0*/  SYNCS.EXCH.64 URZ, [UR7+0x1f0], UR4 ;  /* 0x0001f00407ff75b2 */ /* 0x0004620008000100 */
[----:B------:R2:W1:Y:S01]  /*0df0*/  SYNCS.EXCH.64 URZ, [UR7+0x1d8], UR10 ;  /* 0x0001d80a07ff75b2 */ /* 0x0004620008000100 */
[----:B------:R2:W1:Y:S01]  /*0e00*/  SYNCS.EXCH.64 URZ, [UR7+0x1f8], UR4 ;  /* 0x0001f80407ff75b2 */ /* 0x0004620008000100 */
[----:B------:R2:W1:Y:S01]  /*0e10*/  SYNCS.EXCH.64 URZ, [UR7+0x1e0], UR10 ;  /* 0x0001e00a07ff75b2 */ /* 0x0004620008000100 */
[----:B------:R2:W1:Y:S01]  /*0e20*/  SYNCS.EXCH.64 URZ, [UR7+0x200], UR4 ;  /* 0x0002000407ff75b2 */ /* 0x0004620008000100 */
[----:B------:R2:W1:Y:S01]  /*0e30*/  SYNCS.EXCH.64 URZ, [UR7+0x1e8], UR10 ;  /* 0x0001e80a07ff75b2 */ /* 0x0004620008000100 */
[----:B------:R2:W1:Y:S02]  /*0e40*/  SYNCS.EXCH.64 URZ, [UR7+0x208], UR4 ;  /* 0x0002080407ff75b2 */ /* 0x0004640008000100 */
[----:B--2---:R-:W-:Y:S01]  /*0e50*/  NOP ;  /* 0x0000000000007918 */ /* 0x004fe20000000000 */
.L_x_14:
        /* <DEDUP_REMOVED lines=18> */
.L_x_15:
[----:B-1----:R-:W1:Y:S01]  /*0f80*/  S2UR UR5, SR_CTAID.X ;  /* 0x00000000000579c3 */ /* 0x002e620000002500 */
[----:B------:R-:W-:-:S05]  /*0f90*/  CS2R.32 R170, SR_CgaSize ;  /* 0x0000000000aa7805 */ /* 0x000fca0000008a00 */
[----:B------:R-:W-:-:S05]  /*0fa0*/  IMAD R170, R170, -0xa0, RZ ;  /* 0xffffff60aaaa7824 */ /* 0x000fca00078e02ff */
[----:B------:R-:W-:-:S14]  /*0fb0*/  R2UR UR9, R170 ;  /* 0x00000000aa0972ca */ /* 0x000fdc00000e0000 */
[----:B------:R-:W2:Y:S01]  /*0fc0*/  LDCU UR9, c[0x0][UR9+0x2b0] ;  /* 0x00005600090977ac */ /* 0x000ea20008000800 */
[----:B------:R-:W-:Y:S01]  /*0fd0*/  NOP ;  /* 0x0000000000007918 */ /* 0x000fe20000000000 */
[----:B------:R-:W-:-:S05]  /*0fe0*/  CS2R.32 R170, SR_CgaSize ;  /* 0x0000000000aa7805 */ /* 0x000fca0000008a00 */
[----:B------:R-:W-:-:S05]  /*0ff0*/  IMAD R170, R170, -0xa0, RZ ;  /* 0xffffff60aaaa7824 */ /* 0x000fca00078e02ff */
[----:B------:R-:W-:-:S14]  /*1000*/  R2UR UR7, R170 ;  /* 0x00000000aa0772ca */ /* 0x000fdc00000e0000 */
[----:B------:R-:W3:Y:S01]  /*1010*/  LDCU UR7, c[0x0][UR7+0x2b4] ;  /* 0x00005680070777ac */ /* 0x000ee20008000800 */
[----:B------:R-:W4:Y:S08]  /*1020*/  S2UR UR4, SR_CTAID.Y ;  /* 0x00000000000479c3 */ /* 0x000f300000002600 */
[----:B------:R-:W3:Y:S01]  /*1030*/  LDC R9, c[0x0][0xb24] ;  /* 0x0002c900ff097b82 */ /* 0x000ee20000000800 */
[----:B-1----:R-:W-:-:S02]  /*1040*/  I2FP.F32.U32 R5, UR5 ;  /* 0x0000000500057c45 */ /* 0x002fc40008201000 */
[----:B------:R-:W-:-:S05]  /*1050*/  CS2R.32 R3, SR_CgaSize ;  /* 0x0000000000037805 */ /* 0x000fca0000008a00 */
[----:B------:R-:W-:-:S06]  /*1060*/  IMAD R3, R3, -0xa0, RZ ;  /* 0xffffff6003037824 */ /* 0x000fcc00078e02ff */
[----:B------:R-:W1:Y:S01]  /*1070*/  LDC R3, c[0x0][R3+0x2a0] ;  /* 0x0000a80003037b82 */ /* 0x000e620000000800 */
[----:B------:R-:W-:Y:S01]  /*1080*/  MOV R21, UR5 ;  /* 0x0000000500157c02 */ /* 0x000fe20008000f00 */
[----:B--2---:R-:W-:Y:S01]  /*1090*/  FMUL R5, R5, UR9 ;  /* 0x0000000905057c20 */ /* 0x004fe20008400000 */
[----:B----4-:R-:W-:Y:S02]  /*10a0*/  I2FP.F32.U32 R4, UR4 ;  /* 0x0000000400047c45 */ /* 0x010fe40008201000 */
[----:B------:R-:W-:-:S05]  /*10b0*/  CS2R.32 R2, SR_CgaSize ;  /* 0x0000000000027805 */ /* 0x000fca0000008a00 */
[----:B------:R-:W-:-:S06]  /*10c0*/  IMAD R2, R2, -0xa0, RZ ;  /* 0xffffff6002027824 */ /* 0x000fcc00078e02ff */
[----:B------:R-:W2:Y:S01]  /*10d0*/  LDC R2, c[0x0][R2+0x2a4] ;  /* 0x0000a90002027b82 */ /* 0x000ea20000000800 */
[----:B------:R-:W4:Y:S01]  /*10e0*/  F2I.U32.TRUNC.NTZ R170, R5 ;  /* 0x0000000500aa7305 */ /* 0x000f22000020f000 */
[----:B------:R-:W-:Y:S01]  /*10f0*/  MOV R20, UR4 ;  /* 0x0000000400147c02 */ /* 0x000fe20008000f00 */
[----:B---3--:R-:W-:-:S05]  /*1100*/  FMUL R4, R4, UR7 ;  /* 0x0000000704047c20 */ /* 0x008fca0008400000 */
[----:B------:R-:W-:Y:S01]  /*1110*/  BAR.SYNC.DEFER_BLOCKING 0x0 ;  /* 0x0000000000007b1d */ /* 0x000fe20000010000 */
[----:B------:R-:W-:-:S05]  /*1120*/  ISETP.GE.AND P0, PT, R9, 0x1, PT ;  /* 0x000000010900780c */ /* 0x000fca0003f06270 */
[----:B------:R-:W3:Y:S02]  /*1130*/  F2I.U32.TRUNC.NTZ R147, R4 ;  /* 0x0000000400937305 */ /* 0x000ee4000020f000 */
[----:B------:R-:W2:Y:S01]  /*1140*/  S2UR UR36, SR_CTAID.Z ;  /* 0x00000000002479c3 */ /* 0x000ea20000002700 */
[----:B----4-:R-:W-:-:S05]  /*1150*/  IADD3 R170, PT, PT, -R170, RZ, RZ ;  /* 0x000000ffaaaa7210 */ /* 0x010fca0007ffe1ff */
[----:B-1----:R-:W-:Y:S01]  /*1160*/  IMAD R170, R3, R170, UR5 ;  /* 0x0000000503aa7e24 */ /* 0x002fe2000f8e02aa */
[----:B---3--:R-:W-:-:S05]  /*1170*/  IADD3 R147, PT, PT, -R147, RZ, RZ ;  /* 0x000000ff93937210 */ /* 0x008fca0007ffe1ff */
[----:B--2---:R-:W-:Y:S01]  /*1180*/  IMAD R147, R2, R147, UR4 ;  /* 0x0000000402937e24 */ /* 0x004fe2000f8e0293 */
[----:B------:R-:W-:Y:S06]  /*1190*/  @!P0 BRA `(.L_x_16) ;  /* 0x0000000000b88947 */ /* 0x000fec0003800000 */
[----:B------:R-:W1:Y:S01]  /*11a0*/  LDC.64 R4, c[0x0][0xb18] ;  /* 0x0002c600ff047b82 */ /* 0x000e620000000a00 */
[----:B------:R-:W-:-:S07]  /*11b0*/  ISETP.NE.AND P0, PT, R9, 0x1, PT ;  /* 0x000000010900780c */ /* 0x000fce0003f05270 */
[----:B------:R-:W2:Y:S08]  /*11c0*/  LDC R10, c[0x0][0xb0c] ;  /* 0x0002c300ff0a7b82 */ /* 0x000eb00000000800 */
[----:B------:R-:W3:Y:S08]  /*11d0*/  LDC R11, c[0x0][0x370] ;  /* 0x0000dc00ff0b7b82 */ /* 0x000ef00000000800 */
[----:B------:R-:W4:Y:S01]  /*11e0*/  LDC R12, c[0x0][0x374] ;  /* 0x0000dd00ff0c7b82 */ /* 0x000f220000000800 */
[----:B-1----:R-:W-:-:S07]  /*11f0*/  ISETP.NE.AND P1, PT, R4, 0x1, PT ;  /* 0x000000010400780c */ /* 0x002fce0003f25270 */
[----:B------:R-:W3:Y:S01]  /*1200*/  LDC.64 R6, c[0x0][0xb10] ;  /* 0x0002c400ff067b82 */ /* 0x000ee20000000a00 */
[----:B--2---:R-:W-:-:S07]  /*1210*/  ISETP.NE.AND P2, PT, R10, 0x1, PT ;  /* 0x000000010a00780c */ /* 0x004fce0003f45270 */
[----:B------:R-:W1:Y:S08]  /*1220*/  LDC R8, c[0x0][0xb20] ;  /* 0x0002c800ff087b82 */ /* 0x000e700000000800 */
[----:B------:R-:W2:Y:S01]  /*1230*/  LDC.64 R2, c[0x0][0xb28] ;  /* 0x0002ca00ff027b82 */ /* 0x000ea20000000a00 */
[----:B----4-:R-:W-:-:S04]  /*1240*/  IMAD.HI.U32 R13, R12, R5, RZ ;  /* 0x000000050c0d7227 */ /* 0x010fc800078e00ff */
[----:B------:R-:W-:-:S04]  /*1250*/  IMAD.HI.U32 R5, R20, R5, RZ ;  /* 0x0000000514057227 */ /* 0x000fc800078e00ff */
[----:B---3--:R-:W-:-:S04]  /*1260*/  IMAD.HI.U32 R14, R11, R6, RZ ;  /* 0x000000060b0e7227 */ /* 0x008fc800078e00ff */
[C---:B------:R-:W-:Y:S01]  /*1270*/  IMAD.HI.U32 R16, R21.reuse, R6, RZ ;  /* 0x0000000615107227 */ /* 0x040fe200078e00ff */
[-C--:B------:R-:W-:Y:S02]  /*1280*/  @P2 SHF.R.U32.HI R11, RZ, R7.reuse, R14 ;  /* 0x00000007ff0b2219 */ /* 0x080fe4000001160e */
[-C--:B-1----:R-:W-:Y:S02]  /*1290*/  @P1 SHF.R.U32.HI R12, RZ, R8.reuse, R13 ;  /* 0x00000008ff0c1219 */ /* 0x082fe4000001160d */
[----:B------:R-:W-:Y:S02]  /*12a0*/  SHF.R.U32.HI R5, RZ, R8, R5 ;  /* 0x00000008ff057219 */ /* 0x000fe40000011605 */
[----:B------:R-:W-:Y:S02]  /*12b0*/  SHF.R.U32.HI R16, RZ, R7, R16 ;  /* 0x00000007ff107219 */ /* 0x000fe40000011610 */
[----:B------:R-:W-:Y:S01]  /*12c0*/  SEL R5, R20, R5, !P1 ;  /* 0x0000000514057207 */ /* 0x000fe20004800000 */
[----:B--2---:R-:W-:Y:S01]  /*12d0*/  IMAD.HI.U32 R14, R12, R2, RZ ;  /* 0x000000020c0e7227 */ /* 0x004fe200078e00ff */
[----:B------:R-:W-:-:S02]  /*12e0*/  SEL R7, R21, R16, !P2 ;  /* 0x0000001015077207 */ /* 0x000fc40005000000 */
[----:B------:R-:W-:Y:S01]  /*12f0*/  IADD3 R13, PT, PT, -R5, RZ, RZ ;  /* 0x000000ff050d7210 */ /* 0x000fe20007ffe1ff */
[----:B------:R-:W-:Y:S01]  /*1300*/  IMAD.HI.U32 R6, R11, R2, RZ ;  /* 0x000000020b067227 */ /* 0x000fe200078e00ff */
[----:B------:R-:W-:-:S03]  /*1310*/  @P0 SHF.R.U32.HI R12, RZ, R3, R14 ;  /* 0x00000003ff0c0219 */ /* 0x000fc6000001160e */
[----:B------:R-:W-:Y:S01]  /*1320*/  IMAD R13, R4, R13, R20 ;  /* 0x0000000d040d7224 */ /* 0x000fe200078e0214 */
[----:B------:R-:W-:Y:S01]  /*1330*/  @P0 SHF.R.U32.HI R11, RZ, R3, R6 ;  /* 0x00000003ff0b0219 */ /* 0x000fe20000011606 */
[----:B------:R-:W-:-:S04]  /*1340*/  IMAD R12, R12, R9, RZ ;  /* 0x000000090c0c7224 */ /* 0x000fc800078e02ff */
[----:B------:R-:W-:Y:S01]  /*1350*/  IMAD R6, R11, R9, RZ ;  /* 0x000000090b067224 */ /* 0x000fe200078e02ff */
[----:B------:R-:W-:-:S04]  /*1360*/  ISETP.GE.AND P1, PT, R5, R12, PT ;  /* 0x0000000c0500720c */ /* 0x000fc80003f26270 */
[----:B------:R-:W-:Y:S01]  /*1370*/  ISETP.GE.OR P1, PT, R7, R6, P1 ;  /* 0x000000060700720c */ /* 0x000fe20000f26670 */
[----:B------:R-:W-:-:S05]  /*1380*/  IMAD.HI.U32 R6, R5, R2, RZ ;  /* 0x0000000205067227 */ /* 0x000fca00078e00ff */
[----:B------:R-:W-:-:S04]  /*1390*/  SHF.R.U32.HI R6, RZ, R3, R6 ;  /* 0x00000003ff067219 */ /* 0x000fc80000011606 */
[----:B------:R-:W-:-:S03]  /*13a0*/  SEL R6, R5, R6, !P0 ;  /* 0x0000000605067207 */ /* 0x000fc60004000000 */
[----:B------:R-:W-:Y:S01]  /*13b0*/  @!P1 IMAD.HI.U32 R8, R7, R2, RZ ;  /* 0x0000000207089227 */ /* 0x000fe200078e00ff */
[----:B------:R-:W-:-:S04]  /*13c0*/  IADD3 R2, PT, PT, -R6, RZ, RZ ;  /* 0x000000ff06027210 */ /* 0x000fc80007ffe1ff */
[----:B------:R-:W-:Y:S01]  /*13d0*/  @!P1 SHF.R.U32.HI R8, RZ, R3, R8 ;  /* 0x00000003ff089219 */ /* 0x000fe20000011608 */
[----:B------:R-:W-:-:S03]  /*13e0*/  IMAD R2, R9, R2, R5 ;  /* 0x0000000209027224 */ /* 0x000fc600078e0205 */
[----:B------:R-:W-:-:S05]  /*13f0*/  @!P1 SEL R3, R7, R8, !P0 ;  /* 0x0000000807039207 */ /* 0x000fca0004000000 */
[--C-:B------:R-:W-:Y:S02]  /*1400*/  @!P1 IMAD.IADD R6, R6, 0x1, -R3.reuse ;  /* 0x0000000106069824 */ /* 0x100fe400078e0a03 */
[----:B------:R-:W-:Y:S01]  /*1410*/  @!P1 IMAD R3, R2, R11, R3 ;  /* 0x0000000b02039224 */ /* 0x000fe200078e0203 */
[----:B------:R-:W-:Y:S01]  /*1420*/  IADD3 R2, PT, PT, -R7, RZ, RZ ;  /* 0x000000ff07027210 */ /* 0x000fe20007ffe1ff */
[----:B------:R-:W-:Y:S02]  /*1430*/  @!P1 IMAD R5, R6, R9, R7 ;  /* 0x0000000906059224 */ /* 0x000fe400078e0207 */
[----:B------:R-:W-:Y:S02]  /*1440*/  @!P1 IMAD.MOV.U32 R7, RZ, RZ, R3 ;  /* 0x000000ffff079224 */ /* 0x000fe400078e0003 */
[----:B------:R-:W-:Y:S02]  /*1450*/  IMAD R2, R10, R2, R21 ;  /* 0x000000020a027224 */ /* 0x000fe400078e0215 */
[----:B------:R-:W-:-:S02]  /*1460*/  IMAD R20, R5, R4, R13 ;  /* 0x0000000405147224 */ /* 0x000fc400078e020d */
[----:B------:R-:W-:Y:S02]  /*1470*/  IMAD R21, R7, R10, R2 ;  /* 0x0000000a07157224 */ /* 0x000fe400078e0202 */
.L_x_16:
[----:B------:R-:W1:Y:S01]  /*1480*/  LDCU UR4, c[0x0][0xb30] ;  /* 0x00016600ff0477ac */ /* 0x000e620008000800 */
[----:B------:R-:W2:Y:S08]  /*1490*/  S2UR UR37, SR_CgaCtaId ;  /* 0x00000000002579c3 */ /* 0x000eb00000008800 */
[----:B------:R-:W3:Y:S01]  /*14a0*/  LDC R72, c[0x0][0xb24] ;  /* 0x0002c900ff487b82 */ /* 0x000ee20000000800 */
[----:B-1----:R-:W-:-:S09]  /*14b0*/  UISETP.NE.AND UP1, UPT, UR4, 0x1, UPT ;  /* 0x000000010400788c */ /* 0x002fd2000bf25270 */
[----:B--2---:R-:W-:Y:S05]  /*14c0*/  BRA.U UP1, `(.L_x_17) ;  /* 0x0000000101407547 */ /* 0x004fea000b800000 */
[----:B------:R-:W1:Y:S08]  /*14d0*/  LDC.64 R4, c[0x0][0xb10] ;  /* 0x0002c400ff047b82 */ /* 0x000e700000000a00 */
[----:B------:R-:W2:Y:S08]  /*14e0*/  LDC.64 R2, c[0x0][0xb18] ;  /* 0x0002c600ff027b82 */ /* 0x000eb00000000a00 */
[----:B------:R-:W4:Y:S08]  /*14f0*/  LDC R6, c[0x0][0xb20] ;  /* 0x0002c800ff067b82 */ /* 0x000f300000000800 */
[----:B------:R-:W3:Y:S01]  /*1500*/  LDC R8, c[0x0][0xb0c] ;  /* 0x0002c300ff087b82 */ /* 0x000ee20000000800 */
[----:B-1----:R-:W-:-:S05]  /*1510*/  IMAD.HI.U32 R4, R21, R4, RZ ;  /* 0x0000000415047227 */ /* 0x002fca00078e00ff */
[----:B------:R-:W-:Y:S01]  /*1520*/  SHF.R.U32.HI R4, RZ, R5, R4 ;  /* 0x00000005ff047219 */ /* 0x000fe20000011604 */
[----:B--2---:R-:W-:Y:S01]  /*1530*/  IMAD.HI.U32 R3, R20, R3, RZ ;  /* 0x0000000314037227 */ /* 0x004fe200078e00ff */
[----:B------:R-:W-:-:S04]  /*1540*/  ISETP.NE.AND P0, PT, R2, 0x1, PT ;  /* 0x000000010200780c */ /* 0x000fc80003f05270 */
[----:B----4-:R-:W-:-:S04]  /*1550*/  SHF.R.U32.HI R3, RZ, R6, R3 ;  /* 0x00000006ff037219 */ /* 0x010fc80000011603 */
[----:B------:R-:W-:Y:S02]  /*1560*/  SEL R3, R20, R3, !P0 ;  /* 0x0000000314037207 */ /* 0x000fe40004000000 */
[----:B---3--:R-:W-:-:S04]  /*1570*/  ISETP.NE.AND P1, PT, R8, 0x1, PT ;  /* 0x000000010800780c */ /* 0x008fc80003f25270 */
[----:B------:R-:W-:-:S05]  /*1580*/  SEL R4, R21, R4, !P1 ;  /* 0x0000000415047207 */ /* 0x000fca0004800000 */
[----:B------:R-:W-:Y:S02]  /*1590*/  IMAD.IADD R5, R3, 0x1, -R4 ;  /* 0x0000000103057824 */ /* 0x000fe400078e0a04 */
[----:B------:R-:W-:Y:S02]  /*15a0*/  IMAD.IADD R3, R4, 0x1, -R3 ;  /* 0x0000000104037824 */ /* 0x000fe400078e0a03 */
[----:B------:R-:W-:Y:S02]  /*15b0*/  IMAD R21, R5, R8, R21 ;  /* 0x0000000805157224 */ /* 0x000fe400078e0215 */
[----:B------:R-:W-:-:S07]  /*15c0*/  IMAD R20, R3, R2, R20 ;  /* 0x0000000203147224 */ /* 0x000fce00078e0214 */
.L_x_17:
[----:B------:R-:W-:Y:S01]  /*15d0*/  BAR.SYNC.DEFER_BLOCKING 0x0 ;  /* 0x0000000000007b1d */ /* 0x000fe20000010000 */
[----:B------:R-:W-:Y:S01]  /*15e0*/  UISETP.NE.AND UP1, UPT, UR8, 0x2, UPT ;  /* 0x000000020800788c */ /* 0x000fe2000bf25270 */
[----:B------:R-:W-:Y:S02]  /*15f0*/  ISETP.NE.OR P5, PT, R0, 0x2, !P5 ;  /* 0x000000020000780c */ /* 0x000fe40006fa5670 */
[----:B------:R-:W-:-:S06]  /*1600*/  LOP3.LUT R2, R189, 0x1f, RZ, 0xc0, !PT ;  /* 0x0000001fbd027812 */ /* 0x000fcc00078ec0ff */
[----:B------:R-:W-:Y:S05]  /*1610*/  BRA.U UP1, `(.L_x_18) ;  /* 0x0000001d01247547 */ /* 0x000fea000b800000 */
[----:B------:R-:W1:Y:S01]  /*1620*/  LDCU UR13, c[0x0][0x38c] ;  /* 0x00007180ff0d77ac */ /* 0x000e620008000800 */
[----:B------:R-:W2:Y:S01]  /*1630*/  LDC R9, c[0x0][0x370] ;  /* 0x0000dc00ff097b82 */ /* 0x000ea20000000800 */
[----:B------:R-:W-:Y:S01]  /*1640*/  PLOP3.LUT P1, PT, PT, PT, UP2, 0x80, 0x8 ;  /* 0x000000000008781c */ /* 0x000fe20003f2f028 */
[----:B------:R-:W-:Y:S01]  /*1650*/  IMAD.MOV.U32 R15, RZ, RZ, 0x1 ;  /* 0x00000001ff0f7424 */ /* 0x000fe200078e00ff */
[----:B------:R-:W-:Y:S01]  /*1660*/  ISETP.EQ.OR P4, PT, R2, RZ, P5 ;  /* 0x000000ff0200720c */ /* 0x000fe20002f82670 */
[----:B------:R-:W-:Y:S01]  /*1670*/  IMAD.MOV.U32 R14, RZ, RZ, RZ ;  /* 0x000000ffff0e7224 */ /* 0x000fe200078e00ff */
[----:B------:R-:W-:Y:S02]  /*1680*/  PLOP3.LUT P1, PT, P1, PT, PT, 0x8, 0x80 ;  /* 0x000000000080781c */ /* 0x000fe40000f2e170 */
[----:B------:R-:W-:Y:S01]  /*1690*/  CS2R R12, SRZ ;  /* 0x00000000000c7805 */ /* 0x000fe2000001ff00 */
[----:B------:R-:W-:Y:S01]  /*16a0*/  IMAD.MOV.U32 R10, RZ, RZ, 0x1 ;  /* 0x00000001ff0a7424 */ /* 0x000fe200078e00ff */
[----:B------:R-:W4:Y:S01]  /*16b0*/  LDC R0, c[0x0][0x374] ;  /* 0x0000dd00ff007b82 */ /* 0x000f220000000800 */
[----:B------:R-:W2:Y:S01]  /*16c0*/  LDCU.64 UR22, c[0x0][0x348] ;  /* 0x00006900ff1677ac */ /* 0x000ea20008000a00 */
[----:B------:R-:W-:Y:S01]  /*16d0*/  UMOV UR6, URZ ;  /* 0x000000ff00067c82 */ /* 0x000fe20008000000 */
[----:B-1----:R-:W-:-:S04]  /*16e0*/  UIADD3 UR5, UPT, UPT, UR13, 0x1f, URZ ;  /* 0x0000001f0d057890 */ /* 0x002fc8000fffe0ff */
[----:B------:R-:W-:-:S04]  /*16f0*/  USHF.R.S32.HI UR4, URZ, 0x1f, UR5 ;  /* 0x0000001fff047899 */ /* 0x000fc80008011405 */
[----:B------:R-:W-:-:S04]  /*1700*/  ULEA.HI UR4, UR4, UR5, URZ, 0x5 ;  /* 0x0000000504047291 */ /* 0x000fc8000f8f28ff */
[----:B------:R-:W-:Y:S02]  /*1710*/  USHF.R.S32.HI UR15, URZ, 0x5, UR4 ;  /* 0x00000005ff0f7899 */ /* 0x000fe40008011404 */
[----:B------:R-:W-:Y:S02]  /*1720*/  UIADD3 UR4, UPT, UPT, UR13, -0x1, URZ ;  /* 0xffffffff0d047890 */ /* 0x000fe4000fffe0ff */
[----:B------:R-:W-:Y:S02]  /*1730*/  UISETP.LT.U32.AND UP0, UPT, UR15, 0x18, UPT ;  /* 0x000000180f00788c */ /* 0x000fe4000bf01070 */
[----:B------:R-:W-:Y:S02]  /*1740*/  UISETP.GE.U32.AND UP1, UPT, UR4, -0x3f, UPT ;  /* 0xffffffc10400788c */ /* 0x000fe4000bf26070 */
[----:B------:R-:W-:Y:S02]  /*1750*/  USEL UR14, UR15, 0x18, UP0 ;  /* 0x000000180f0e7887 */ /* 0x000fe40008000000 */
[----:B------:R-:W-:-:S02]  /*1760*/  UIADD3 UR13, UPT, UPT, UR13, 0x3e, URZ ;  /* 0x0000003e0d0d7890 */ /* 0x000fc4000fffe0ff */
[----:B------:R-:W-:Y:S02]  /*1770*/  UIADD3 UR5, UPT, UPT, UR14, -0x1, URZ ;  /* 0xffffffff0e057890 */ /* 0x000fe4000fffe0ff */
[----:B------:R-:W-:-:S03]  /*1780*/  UIADD3 UR7, UPT, UPT, UR15, -UR14, URZ ;  /* 0x8000000e0f077290 */ /* 0x000fc6000fffe0ff */
[----:B------:R-:W-:-:S04]  /*1790*/  @UP1 UIADD3 UR5, UPT, UPT, UR14, URZ, URZ ;  /* 0x000000ff0e051290 */ /* 0x000fc8000fffe0ff */
[----:B--2---:R-:W-:-:S12]  /*17a0*/  UIADD3 UR5, UPT, UPT, UR5, 0x1, URZ ;  /* 0x0000000105057890 */ /* 0x004fd8000fffe0ff */
.L_x_36:
[----:B------:R-:W-:Y:S01]  /*17b0*/  UISETP.NE.AND UP0, UPT, UR37, URZ, UPT ;  /* 0x000000ff2500728c */ /* 0x000fe2000bf05270 */
[----:B------:R-:W1:Y:S08]  /*17c0*/  S2UR UR37, SR_CgaCtaId ;  /* 0x00000000002579c3 */ /* 0x000e700000008800 */
[----:B------:R-:W-:Y:S05]  /*17d0*/  BRA.U UP0, `(.L_x_19) ;  /* 0x0000000100347547 */ /* 0x000fea000b800000 */
[----:B------:R-:W2:Y:S01]  /*17e0*/  S2R R2, SR_CgaCtaId ;  /* 0x0000000000027919 */ /* 0x000ea20000008800 */
[----:B------:R-:W-:-:S04]  /*17f0*/  MOV R3, 0x400 ;  /* 0x0000040000037802 */ /* 0x000fc80000000f00 */
[----:B--2---:R-:W-:Y:S02]  /*1800*/  LEA R3, R2, R3, 0x18 ;  /* 0x0000000302037211 */ /* 0x004fe400078ec0ff */
[----:B------:R-:W-:-:S03]  /*1810*/  SHF.L.U32 R2, R10, 0x1f, RZ ;  /* 0x0000001f0a027819 */ /* 0x000fc600000006ff */
[----:B------:R-:W-:-:S04]  /*1820*/  IMAD R3, R12, 0x8, R3 ;  /* 0x000000080c037824 */ /* 0x000fc800078e0203 */
[----:B------:R-:W2:Y:S02]  /*1830*/  SYNCS.PHASECHK.TRANS64.TRYWAIT P0, [R3+URZ+0x220], R2 ;  /* 0x00022002030075a7 */ /* 0x000ea400080011ff */
[----:B--2---:R-:W-:Y:S05]  /*1840*/  @!P0 BRA `(.L_x_20) ;  /* 0x00000074008c8947 */ /* 0x004fea0003800000 */
.L_x_127:
[----:B------:R-:W-:Y:S01]  /*1850*/  VIADD R12, R12, 0x1 ;  /* 0x000000010c0c7836 */ /* 0x000fe20000000000 */
[----:B------:R2:W-:Y:S04]  /*1860*/  SYNCS.ARRIVE.TRANS64.A1T0 RZ, [R3+URZ+0x210], RZ ;  /* 0x000210ff03ff79a7 */ /* 0x0005e800081000ff */
[----:B------:R-:W-:-:S04]  /*1870*/  ISETP.NE.AND P0, PT, R12, 0x2, PT ;  /* 0x000000020c00780c */ /* 0x000fc80003f05270 */
[----:B------:R-:W-:Y:S02]  /*1880*/  SEL R12, R12, RZ, P0 ;  /* 0x000000ff0c0c7207 */ /* 0x000fe40000000000 */
[----:B--2---:R-:W-:-:S04]  /*1890*/  SEL R3, RZ, 0x1, P0 ;  /* 0x00000001ff037807 */ /* 0x004fc80000000000 */
[----:B------:R-:W-:-:S07]  /*18a0*/  LOP3.LUT R10, R10, R3, RZ, 0x3c, !PT ;  /* 0x000000030a0a7212 */ /* 0x000fce00078e3cff */
.L_x_19:
[----:B------:R-:W-:Y:S01]  /*18b0*/  UMOV UR4, 0x400 ;  /* 0x0000040000047882 */ /* 0x000fe20000000000 */
[----:B------:R-:W-:Y:S01]  /*18c0*/  SHF.L.U32 R2, R15, 0x1f, RZ ;  /* 0x0000001f0f027819 */ /* 0x000fe200000006ff */
[----:B-1----:R-:W-:Y:S01]  /*18d0*/  ULEA UR4, UR37, UR4, 0x18 ;  /* 0x0000000425047291 */ /* 0x002fe2000f8ec0ff */
[----:B------:R-:W-:Y:S01]  /*18e0*/  R2UR UR34, R21 ;  /* 0x00000000152272ca */ /* 0x000fe200000e0000 */
[----:B------:R-:W-:Y:S01]  /*18f0*/  UISETP.GE.U32.AND UP0, UPT, UR13, 0x3f, UPT ;  /* 0x0000003f0d00788c */ /* 0x000fe2000bf06070 */
[----:B------:R-:W-:Y:S01]  /*1900*/  R2UR UR10, R20 ;  /* 0x00000000140a72ca */ /* 0x000fe200000e0000 */
[----:B------:R-:W-:Y:S01]  /*1910*/  ULEA UR8, UR6, UR4, 0x3 ;  /* 0x0000000406087291 */ /* 0x000fe2000f8e18ff */
[----:B------:R-:W-:-:S08]  /*1920*/  UMOV UR24, URZ ;  /* 0x000000ff00187c82 */ /* 0x000fd00008000000 */
[----:B------:R1:W2:Y:S01]  /*1930*/  SYNCS.PHASECHK.TRANS64.TRYWAIT P0, [UR8+0xc0], R2 ;  /* 0x0000c002ff0075a7 */ /* 0x0002a20008001108 */
[----:B------:R-:W-:Y:S02]  /*1940*/  USHF.L.U32 UR34, UR34, 0x7, URZ ;  /* 0x0000000722227899 */ /* 0x000fe400080006ff */
[----:B------:R-:W-:Y:S01]  /*1950*/  USHF.L.U32 UR10, UR10, 0x7, URZ ;  /* 0x000000070a0a7899 */ /* 0x000fe200080006ff */
[----:B------:R-:W-:Y:S11]  /*1960*/  BRA.U !UP0, `(.L_x_21) ;  /* 0x0000000108a47547 */ /* 0x000ff6000b800000 */
[----:B------:R-:W-:Y:S01]  /*1970*/  UMOV UR16, URZ ;  /* 0x000000ff00107c82 */ /* 0x000fe20008000000 */
[----:B------:R-:W-:-:S05]  /*1980*/  UMOV UR17, UR6 ;  /* 0x0000000600117c82 */ /* 0x000fca0008000000 */
.L_x_26:
[----:B-1----:R-:W-:Y:S01]  /*1990*/  ULEA UR33, UR17, UR4, 0x3 ;  /* 0x0000000411217291 */ /* 0x002fe2000f8e18ff */
[----:B--2---:R-:W-:Y:S01]  /*19a0*/  @!P5 MOV R3, 0x2000 ;  /* 0x000020000003d802 */ /* 0x004fe20000000f00 */
[----:B--2---:R-:W-:Y:S10]  /*19b0*/  @P0 BRA `(.L_x_22) ;  /* 0x00000000000c0947 */ /* 0x004ff40003800000 */
[----:B------:R-:W-:-:S04]  /*19c0*/  SHF.L.U32 R5, R15, 0x1f, RZ ;  /* 0x0000001f0f057819 */ /* 0x000fc800000006ff */
[----:B------:R-:W2:Y:S02]  /*19d0*/  SYNCS.PHASECHK.TRANS64.TRYWAIT P0, [UR33+0xc0], R5 ;  /* 0x0000c005ff0075a7 */ /* 0x000ea40008001121 */
[----:B--2---:R-:W-:Y:S05]  /*19e0*/  @!P0 BRA `(.L_x_23) ;  /* 0x0000007400388947 */ /* 0x004fea0003800000 */
.L_x_22:
[----:B------:R2:W-:Y:S01]  /*19f0*/  @!P5 SYNCS.ARRIVE.TRANS64 RZ, [UR33], R3 ;  /* 0x00000003ffffd9a7 */ /* 0x0005e20008000021 */
[----:B------:R-:W-:Y:S04]  /*1a00*/  BSSY.RECONVERGENT B0, `(.L_x_24) ;  /* 0x0000003000007945 */ /* 0x000fe80003800200 */
[----:B------:R-:W-:Y:S05]  /*1a10*/  @P4 BRA `(.L_x_25) ;  /* 0x0000000000044947 */ /* 0x000fea0003800000 */
[----:B------:R-:W-:Y:S05]  /*1a20*/  BPT.TRAP 0x1 ;  /* 0x000000040000795c */ /* 0x000fea0000300000 */
.L_x_25:
[----:B------:R-:W-:Y:S05]  /*1a30*/  BSYNC.RECONVERGENT B0 ;  /* 0x0000000000007941 */ /* 0x000fea0003800200 */
.L_x_24:
[----:B------:R-:W-:Y:S02]  /*1a40*/  UIADD3 UR6, UPT, UPT, UR17, 0x1, URZ ;  /* 0x0000000111067890 */ /* 0x000fe4000fffe0ff */
[----:B------:R-:W-:Y:S02]  /*1a50*/  UIADD3 UR26, UP1, UPT, UR22, 0x80, URZ ;  /* 0x00000080161a7890 */ /* 0x000fe4000ff3e0ff */
[----:B------:R-:W-:Y:S02]  /*1a60*/  UISETP.NE.AND UP0, UPT, UR6, 0x18, UPT ;  /* 0x000000180600788c */ /* 0x000fe4000bf05270 */
[----:B------:R-:W-:Y:S02]  /*1a70*/  USHF.L.U32 UR35, UR16, 0x5, URZ ;  /* 0x0000000510237899 */ /* 0x000fe400080006ff */
[----:B------:R-:W-:Y:S02]  /*1a80*/  USEL UR9, URZ, 0x1, UP0 ;  /* 0x00000001ff097887 */ /* 0x000fe40008000000 */
[----:B------:R-:W-:-:S02]  /*1a90*/  USEL UR6, UR6, URZ, UP0 ;  /* 0x000000ff06067287 */ /* 0x000fc40008000000 */
[----:B------:R-:W-:Y:S02]  /*1aa0*/  UIADD3 UR20, UP0, UPT, UR22, 0x180, URZ ;  /* 0x0000018016147890 */ /* 0x000fe4000ff1e0ff */
[----:B------:R-:W-:Y:S01]  /*1ab0*/  ULEA UR8, UR6, UR4, 0x3 ;  /* 0x0000000406087291 */ /* 0x000fe2000f8e18ff */
[----:B------:R-:W-:Y:S01]  /*1ac0*/  LOP3.LUT R15, R15, UR9, RZ, 0x3c, !PT ;  /* 0x000000090f0f7c12 */ /* 0x000fe2000f8e3cff */
[----:B------:R-:W-:Y:S02]  /*1ad0*/  UIADD3.X UR27, UPT, UPT, URZ, UR23, URZ, UP1, !UPT ;  /* 0x00000017ff1b7290 */ /* 0x000fe40008ffe4ff */
[----:B------:R-:W-:Y:S01]  /*1ae0*/  UIADD3.X UR21, UPT, UPT, URZ, UR23, URZ, UP0, !UPT ;  /* 0x00000017ff157290 */ /* 0x000fe200087fe4ff */
[----:B-1----:R-:W-:Y:S01]  /*1af0*/  SHF.L.U32 R2, R15, 0x1f, RZ ;  /* 0x0000001f0f027819 */ /* 0x002fe200000006ff */
[----:B------:R-:W-:Y:S01]  /*1b00*/  UMOV UR18, 0x0 ;  /* 0x0000000000127882 */ /* 0x000fe20000000000 */
[----:B------:R-:W-:Y:S01]  /*1b10*/  UMOV UR19, 0x10000000 ;  /* 0x1000000000137882 */ /* 0x000fe20000000000 */
[----:B------:R-:W-:Y:S01]  /*1b20*/  UMOV UR12, UR36 ;  /* 0x00000024000c7c82 */ /* 0x000fe20008000000 */
[----:B------:R1:W1:Y:S01]  /*1b30*/  SYNCS.PHASECHK.TRANS64.TRYWAIT P0, [UR8+0xc0], R2 ;  /* 0x0000c002ff0075a7 */ /* 0x0002620008001108 */
[----:B------:R-:W-:Y:S01]  /*1b40*/  ULEA UR8, UR17, UR4, 0xc ;  /* 0x0000000411087291 */ /* 0x000fe2000f8e60ff */
[----:B------:R-:W-:Y:S01]  /*1b50*/  UMOV UR9, UR33 ;  /* 0x0000002100097c82 */ /* 0x000fe20008000000 */
[----:B------:R-:W-:-:S02]  /*1b60*/  UMOV UR11, UR35 ;  /* 0x00000023000b7c82 */ /* 0x000fc40008000000 */
[----:B------:R-:W-:Y:S02]  /*1b70*/  UIADD3 UR32, UPT, UPT, UR8, 0x8600, URZ ;  /* 0x0000860008207890 */ /* 0x000fe4000fffe0ff */
[----:B------:R-:W-:Y:S02]  /*1b80*/  UIADD3 UR8, UPT, UPT, UR8, 0x20600, URZ ;  /* 0x0002060008087890 */ /* 0x000fe4000fffe0ff */
[----:B------:R-:W-:Y:S01]  /*1b90*/  UIADD3 UR16, UPT, UPT, UR16, 0x1, URZ ;  /* 0x0000000110107890 */ /* 0x000fe2000fffe0ff */
[----:B------:R-:W-:Y:S01]  /*1ba0*/  UMOV UR24, UR5 ;  /* 0x0000000500187c82 */ /* 0x000fe20008000000 */
[----:B------:R-:W-:Y:S02]  /*1bb0*/  UMOV UR17, UR6 ;  /* 0x0000000600117c82 */ /* 0x000fe40008000000 */
[----:B------:R-:W-:Y:S01]  /*1bc0*/  UISETP.NE.AND UP0, UPT, UR16, UR5, UPT ;  /* 0x000000051000728c */ /* 0x000fe2000bf05270 */
[----:B------:R1:W-:Y:S02]  /*1bd0*/  UTMALDG.3D [UR32], [UR26], desc[UR18] ;  /* 0x000012201a0075b4 */ /* 0x0003e40008011000 */
[----:B------:R1:W-:Y:S06]  /*1be0*/  UTMALDG.3D [UR8], [UR20], desc[UR18] ;  /* 0x00001208140075b4 */ /* 0x0003ec0008011000 */
[----:B------:R-:W-:Y:S05]  /*1bf0*/  BRA.U UP0, `(.L_x_26) ;  /* 0xfffffffd00647547 */ /* 0x000fea000b83ffff */
.L_x_21:
[----:B-1----:R-:W-:Y:S01]  /*1c00*/  ULEA UR8, UR6, UR4, 0x3 ;  /* 0x0000000406087291 */ /* 0x002fe2000f8e18ff */
[----:B------:R-:W-:Y:S01]  /*1c10*/  SHF.L.U32 R2, R15, 0x1f, RZ ;  /* 0x0000001f0f027819 */ /* 0x000fe200000006ff */
[----:B------:R-:W-:Y:S01]  /*1c20*/  @!P1 SYNCS.ARRIVE.TRANS64.A1T0 RZ, [UR4+0x1a8], RZ ;  /* 0x0001a8ffffff99a7 */ /* 0x000fe20008100004 */
[----:B------:R-:W-:-:S06]  /*1c30*/  UISETP.GT.AND UP0, UPT, UR15, UR14, UPT ;  /* 0x0000000e0f00728c */ /* 0x000fcc000bf04270 */
[----:B--2---:R1:W2:Y:S03]  /*1c40*/  SYNCS.PHASECHK.TRANS64.TRYWAIT P0, [UR8+0xc0], R2 ;  /* 0x0000c002ff0075a7 */ /* 0x0042a60008001108 */
[----:B------:R-:W-:Y:S05]  /*1c50*/  BRA.U !UP0, `(.L_x_27) ;  /* 0x0000000108a87547 */ /* 0x000fea000b800000 */
[----:B------:R-:W-:Y:S01]  /*1c60*/  UIADD3 UR21, UPT, UPT, UR7, UR24, URZ ;  /* 0x0000001807157290 */ /* 0x000fe2000fffe0ff */
[----:B------:R-:W-:-:S11]  /*1c70*/  UMOV UR25, UR6 ;  /* 0x0000000600197c82 */ /* 0x000fd60008000000 */
.L_x_32:
[----:B-1----:R-:W-:Y:S01]  /*1c80*/  ULEA UR17, UR25, UR4, 0x3 ;  /* 0x0000000419117291 */ /* 0x002fe2000f8e18ff */
[----:B--2---:R-:W-:Y:S01]  /*1c90*/  @!P5 MOV R3, 0x2000 ;  /* 0x000020000003d802 */ /* 0x004fe20000000f00 */
[----:B--2---:R-:W-:Y:S10]  /*1ca0*/  @P0 BRA `(.L_x_28) ;  /* 0x00000000000c0947 */ /* 0x004ff40003800000 */
[----:B------:R-:W-:-:S04]  /*1cb0*/  SHF.L.U32 R5, R15, 0x1f, RZ ;  /* 0x0000001f0f057819 */ /* 0x000fc800000006ff */
[----:B------:R-:W2:Y:S02]  /*1cc0*/  SYNCS.PHASECHK.TRANS64.TRYWAIT P0, [UR17+0xc0], R5 ;  /* 0x0000c005ff0075a7 */ /* 0x000ea40008001111 */
[----:B--2---:R-:W-:Y:S05]  /*1cd0*/  @!P0 BRA `(.L_x_29) ;  /* 0x0000007000948947 */ /* 0x004fea0003800000 */
.L_x_28:
[----:B------:R2:W-:Y:S01]  /*1ce0*/  @!P5 SYNCS.ARRIVE.TRANS64 RZ, [UR17], R3 ;  /* 0x00000003ffffd9a7 */ /* 0x0005e20008000011 */
[----:B------:R-:W-:Y:S04]  /*1cf0*/  BSSY.RECONVERGENT B0, `(.L_x_30) ;  /* 0x0000003000007945 */ /* 0x000fe80003800200 */
[----:B------:R-:W-:Y:S05]  /*1d00*/  @P4 BRA `(.L_x_31) ;  /* 0x0000000000044947 */ /* 0x000fea0003800000 */
[----:B------:R-:W-:Y:S05]  /*1d10*/  BPT.TRAP 0x1 ;  /* 0x000000040000795c */ /* 0x000fea0000300000 */
.L_x_31:
[----:B------:R-:W-:Y:S05]  /*1d20*/  BSYNC.RECONVERGENT B0 ;  /* 0x0000000000007941 */ /* 0x000fea0003800200 */
.L_x_30:
        /* <DEDUP_REMOVED lines=20> */
[----:B------:R-:W-:Y:S01]  /*1e70*/  UIADD3 UR8, UPT, UPT, UR8, 0x20600, URZ ;  /* 0x0002060008087890 */ /* 0x000fe2000fffe0ff */
[----:B------:R-:W-:Y:S01]  /*1e80*/  UMOV UR9, UR17 ;  /* 0x0000001100097c82 */ /* 0x000fe20008000000 */
[----:B------:R-:W-:Y:S01]  /*1e90*/  UMOV UR11, UR19 ;  /* 0x00000013000b7c82 */ /* 0x000fe20008000000 */
[----:B------:R-:W-:Y:S01]  /*1ea0*/  UIADD3 UR24, UPT, UPT, UR24, 0x1, URZ ;  /* 0x0000000118187890 */ /* 0x000fe2000fffe0ff */
[----:B------:R-:W-:-:S03]  /*1eb0*/  UMOV UR25, UR6 ;  /* 0x0000000600197c82 */ /* 0x000fc60008000000 */
[----:B------:R1:W-:Y:S01]  /*1ec0*/  UTMALDG.3D [UR16], [UR30], desc[UR26] ;  /* 0x00001a101e0075b4 */ /* 0x0003e20008011000 */
[----:B------:R-:W-:Y:S01]  /*1ed0*/  UISETP.NE.AND UP0, UPT, UR24, UR21, UPT ;  /* 0x000000151800728c */ /* 0x000fe2000bf05270 */
[----:B------:R1:W-:Y:S08]  /*1ee0*/  UTMALDG.3D [UR8], [UR28], desc[UR26] ;  /* 0x00001a081c0075b4 */ /* 0x0003f00008011000 */
[----:B------:R-:W-:Y:S05]  /*1ef0*/  BRA.U UP0, `(.L_x_32) ;  /* 0xfffffffd00607547 */ /* 0x000fea000b83ffff */
.L_x_27:
[C---:B-1----:R-:W-:Y:S01]  /*1f00*/  LEA R2, R14.reuse, UR4, 0x3 ;  /* 0x000000040e027c11 */ /* 0x042fe2000f8e18ff */
[----:B------:R-:W-:Y:S01]  /*1f10*/  NOP ;  /* 0x0000000000007918 */ /* 0x000fe20000000000 */
[----:B--2---:R-:W-:Y:S02]  /*1f20*/  SHF.L.U32 R3, R13, 0x1f, RZ ;  /* 0x0000001f0d037819 */ /* 0x004fe400000006ff */
[----:B------:R-:W-:Y:S02]  /*1f30*/  LEA R4, R14, UR4, 0x4 ;  /* 0x000000040e047c11 */ /* 0x000fe4000f8e20ff */
[----:B------:R-:W1:Y:S02]  /*1f40*/  SYNCS.PHASECHK.TRANS64.TRYWAIT P0, [R2+URZ+0x1b0], R3 ;  /* 0x0001b003020075a7 */ /* 0x000e6400080011ff */
[----:B-1----:R-:W-:Y:S05]  /*1f50*/  @!P0 BRA `(.L_x_33) ;  /* 0x00000070000c8947 */ /* 0x002fea0003800000 */
.L_x_130:
[----:B------:R-:W2:Y:S01]  /*1f60*/  LDS.128 R4, [R4+0x240] ;  /* 0x0002400004047984 */ /* 0x000ea20000000c00 */
[----:B---3--:R-:W-:Y:S01]  /*1f70*/  ISETP.GE.AND P0, PT, R72, 0x1, PT ;  /* 0x000000014800780c */ /* 0x008fe20003f06270 */
[----:B-1----:R-:W-:Y:S01]  /*1f80*/  VIADD R2, R2, 0x1c0 ;  /* 0x000001c002027836 */ /* 0x002fe20000000000 */
[----:B------:R-:W-:Y:S01]  /*1f90*/  @!PT LDS RZ, [RZ] ;  /* 0x00000000fffff984 */ /* 0x000fe20000000800 */
[----:B------:R-:W-:Y:S01]  /*1fa0*/  @!PT LDS RZ, [RZ] ;  /* 0x00000000fffff984 */ /* 0x000fe20000000800 */
[----:B------:R-:W-:Y:S01]  /*1fb0*/  @!PT LDS RZ, [RZ] ;  /* 0x00000000fffff984 */ /* 0x000fe20000000800 */
[----:B------:R-:W-:Y:S01]  /*1fc0*/  @!PT LDS RZ, [RZ] ;  /* 0x00000000fffff984 */ /* 0x000fe20000000800 */
[----:B------:R1:W-:Y:S06]  /*1fd0*/  MEMBAR.ALL.CTA ;  /* 0x0000000000007992 */ /* 0x0003ec0000008000 */
[----:B-1----:R-:W1:Y:S01]  /*1fe0*/  FENCE.VIEW.ASYNC.S ;  /* 0x00000000000073c6 */ /* 0x002e620000000000 */
[----:B------:R-:W-:-:S04]  /*1ff0*/  PRMT R2, RZ, 0x654, R2 ;  /* 0x00000654ff027816 */ /* 0x000fc80000000002 */
[----:B-1----:R1:W-:Y:S01]  /*2000*/  SYNCS.ARRIVE.TRANS64.RED.A1T0 RZ, [R2+URZ], RZ ;  /* 0x000000ff02ff79a7 */ /* 0x0023e200081004ff */
[----:B--2---:R-:W-:-:S13]  /*2010*/  LOP3.LUT P2, RZ, R6, 0x1, RZ, 0xc0, !PT ;  /* 0x0000000106ff7812 */ /* 0x004fda000784c0ff */
[----:B------:R-:W-:Y:S01]  /*2020*/  @P2 SHF.R.U32.HI R3, RZ, 0x10, R5 ;  /* 0x00000010ff032819 */ /* 0x000fe20000011605 */
[----:B------:R-:W-:Y:S01]  /*2030*/  VOTEU.ANY UP0, P2 ;  /* 0x0000000000ff7886 */ /* 0x000fe20001000100 */
[----:B------:R-:W-:Y:S02]  /*2040*/  @P2 MOV R11, R4 ;  /* 0x00000004000b2202 */ /* 0x000fe40000000f00 */
[----:B------:R-:W-:Y:S02]  /*2050*/  @P2 R2UR.BROADCAST UR8, R3 ;  /* 0x00000000030822ca */ /* 0x000fe400008e0000 */
[----:B------:R-:W-:-:S11]  /*2060*/  @P2 LOP3.LUT R8, R5, 0xffff, RZ, 0xc0, !PT ;  /* 0x0000ffff05082812 */ /* 0x000fd600078ec0ff */
[----:B------:R-:W-:Y:S01]  /*2070*/  @UP0 UMOV UR36, UR8 ;  /* 0x0000000800240c82 */ /* 0x000fe20008000000 */
[----:B-1----:R-:W-:Y:S05]  /*2080*/  @!P0 BRA `(.L_x_34) ;  /* 0x0000000000b88947 */ /* 0x002fea0003800000 */
[----:B------:R-:W4:Y:S01]  /*2090*/  LDC.64 R4, c[0x0][0xb18] ;  /* 0x0002c600ff047b82 */ /* 0x000f220000000a00 */
[----:B------:R-:W-:-:S07]  /*20a0*/  ISETP.NE.AND P3, PT, R72, 0x1, PT ;  /* 0x000000014800780c */ /* 0x000fce0003f65270 */
[----:B------:R-:W1:Y:S08]  /*20b0*/  LDC.64 R6, c[0x0][0xb10] ;  /* 0x0002c400ff067b82 */ /* 0x000e700000000a00 */
[----:B------:R-:W2:Y:S08]  /*20c0*/  LDC R16, c[0x0][0xb20] ;  /* 0x0002c800ff107b82 */ /* 0x000eb00000000800 */
[----:B------:R-:W3:Y:S01]  /*20d0*/  LDC R18, c[0x0][0xb0c] ;  /* 0x0002c300ff127b82 */ /* 0x000ee20000000800 */
[----:B----4-:R-:W-:Y:S01]  /*20e0*/  IMAD.HI.U32 R17, R0, R5, RZ ;  /* 0x0000000500117227 */ /* 0x010fe200078e00ff */
[----:B------:R-:W-:-:S03]  /*20f0*/  ISETP.NE.AND P0, PT, R4, 0x1, PT ;  /* 0x000000010400780c */ /* 0x000fc60003f05270 */
[----:B------:R-:W-:-:S03]  /*2100*/  IMAD.HI.U32 R5, R8, R5, RZ ;  /* 0x0000000508057227 */ /* 0x000fc600078e00ff */
[----:B------:R-:W4:Y:S01]  /*2110*/  LDC.64 R2, c[0x0][0xb28] ;  /* 0x0002ca00ff027b82 */ /* 0x000f220000000a00 */
[----:B-1----:R-:W-:-:S04]  /*2120*/  IMAD.HI.U32 R20, R9, R6, RZ ;  /* 0x0000000609147227 */ /* 0x002fc800078e00ff */
[----:B------:R-:W-:Y:S01]  /*2130*/  IMAD.HI.U32 R22, R11, R6, RZ ;  /* 0x000000060b167227 */ /* 0x000fe200078e00ff */
[----:B------:R-:W-:Y:S02]  /*2140*/  SHF.R.U32.HI R20, RZ, R7, R20 ;  /* 0x00000007ff147219 */ /* 0x000fe40000011614 */
[-C--:B--2---:R-:W-:Y:S02]  /*2150*/  SHF.R.U32.HI R17, RZ, R16.reuse, R17 ;  /* 0x00000010ff117219 */ /* 0x084fe40000011611 */
[----:B------:R-:W-:Y:S02]  /*2160*/  SHF.R.U32.HI R5, RZ, R16, R5 ;  /* 0x00000010ff057219 */ /* 0x000fe40000011605 */
[----:B------:R-:W-:Y:S02]  /*2170*/  SEL R17, R0, R17, !P0 ;  /* 0x0000001100117207 */ /* 0x000fe40004000000 */
[----:B------:R-:W-:Y:S02]  /*2180*/  SHF.R.U32.HI R22, RZ, R7, R22 ;  /* 0x00000007ff167219 */ /* 0x000fe40000011616 */
[----:B---3--:R-:W-:-:S02]  /*2190*/  ISETP.NE.AND P1, PT, R18, 0x1, PT ;  /* 0x000000011200780c */ /* 0x008fc40003f25270 */
[----:B------:R-:W-:Y:S02]  /*21a0*/  SEL R5, R8, R5, !P0 ;  /* 0x0000000508057207 */ /* 0x000fe40004000000 */
[----:B------:R-:W-:Y:S02]  /*21b0*/  SEL R19, R9, R20, !P1 ;  /* 0x0000001409137207 */ /* 0x000fe40004800000 */
[----:B------:R-:W-:Y:S01]  /*21c0*/  SEL R7, R11, R22, !P1 ;  /* 0x000000160b077207 */ /* 0x000fe20004800000 */
[----:B----4-:R-:W-:-:S04]  /*21d0*/  IMAD.HI.U32 R20, R17, R2, RZ ;  /* 0x0000000211147227 */ /* 0x010fc800078e00ff */
[----:B------:R-:W-:Y:S01]  /*21e0*/  IMAD.HI.U32 R6, R19, R2, RZ ;  /* 0x0000000213067227 */ /* 0x000fe200078e00ff */
[----:B------:R-:W-:-:S04]  /*21f0*/  @P3 SHF.R.U32.HI R17, RZ, R3, R20 ;  /* 0x00000003ff113219 */ /* 0x000fc80000011614 */
[----:B------:R-:W-:Y:S01]  /*2200*/  @P3 SHF.R.U32.HI R19, RZ, R3, R6 ;  /* 0x00000003ff133219 */ /* 0x000fe20000011606 */
[----:B------:R-:W-:-:S04]  /*2210*/  IMAD R17, R72, R17, RZ ;  /* 0x0000001148117224 */ /* 0x000fc800078e02ff */
[----:B------:R-:W-:Y:S01]  /*2220*/  IMAD R6, R72, R19, RZ ;  /* 0x0000001348067224 */ /* 0x000fe200078e02ff */
[C---:B------:R-:W-:Y:S02]  /*2230*/  ISETP.GE.AND P0, PT, R5.reuse, R17, PT ;  /* 0x000000110500720c */ /* 0x040fe40003f06270 */
[----:B------:R-:W-:Y:S02]  /*2240*/  IADD3 R17, PT, PT, -R5, RZ, RZ ;  /* 0x000000ff05117210 */ /* 0x000fe40007ffe1ff */
[----:B------:R-:W-:Y:S01]  /*2250*/  ISETP.GE.OR P0, PT, R7, R6, P0 ;  /* 0x000000060700720c */ /* 0x000fe20000706670 */
[----:B------:R-:W-:-:S04]  /*2260*/  IMAD.HI.U32 R6, R5, R2, RZ ;  /* 0x0000000205067227 */ /* 0x000fc800078e00ff */
[----:B------:R-:W-:Y:S01]  /*2270*/  IMAD R8, R4, R17, R8 ;  /* 0x0000001104087224 */ /* 0x000fe200078e0208 */
[----:B------:R-:W-:-:S04]  /*2280*/  SHF.R.U32.HI R6, RZ, R3, R6 ;  /* 0x00000003ff067219 */ /* 0x000fc80000011606 */
[----:B------:R-:W-:-:S03]  /*2290*/  SEL R6, R5, R6, !P3 ;  /* 0x0000000605067207 */ /* 0x000fc60005800000 */
[----:B------:R-:W-:-:S04]  /*22a0*/  @!P0 IMAD.HI.U32 R16, R7, R2, RZ ;  /* 0x0000000207108227 */ /* 0x000fc800078e00ff */
[----:B------:R-:W-:Y:S01]  /*22b0*/  IMAD.MOV R2, RZ, RZ, -R6 ;  /* 0x000000ffff027224 */ /* 0x000fe200078e0a06 */
[----:B------:R-:W-:-:S03]  /*22c0*/  @!P0 SHF.R.U32.HI R16, RZ, R3, R16 ;  /* 0x00000003ff108219 */ /* 0x000fc60000011610 */
[----:B------:R-:W-:Y:S01]  /*22d0*/  IMAD R2, R72, R2, R5 ;  /* 0x0000000248027224 */ /* 0x000fe200078e0205 */
        /* <DEDUP_REMOVED lines=9> */
.L_x_34:
[----:B------:R-:W1:Y:S02]  /*2370*/  LDCU UR8, c[0x0][0xb30] ;  /* 0x00016600ff0877ac */ /* 0x000e640008000800 */
[----:B-1----:R-:W-:-:S09]  /*2380*/  UISETP.NE.AND UP0, UPT, UR8, 0x1, UPT ;  /* 0x000000010800788c */ /* 0x002fd2000bf05270 */
[----:B------:R-:W-:Y:S05]  /*2390*/  BRA.U UP0, `(.L_x_35) ;  /* 0x0000000100407547 */ /* 0x000fea000b800000 */
[----:B------:R-:W1:Y:S08]  /*23a0*/  LDC.64 R4, c[0x0][0xb10] ;  /* 0x0002c400ff047b82 */ /* 0x000e700000000a00 */
[----:B------:R-:W2:Y:S08]  /*23b0*/  LDC.64 R2, c[0x0][0xb18] ;  /* 0x0002c600ff027b82 */ /* 0x000eb00000000a00 */
[----:B------:R-:W3:Y:S08]  /*23c0*/  LDC R6, c[0x0][0xb20] ;  /* 0x0002c800ff067b82 */ /* 0x000ef00000000800 */
[----:B------:R-:W4:Y:S01]  /*23d0*/  LDC R16, c[0x0][0xb0c] ;  /* 0x0002c300ff107b82 */ /* 0x000f220000000800 */
[----:B-1----:R-:W-:-:S05]  /*23e0*/  IMAD.HI.U32 R4, R11, R4, RZ ;  /* 0x000000040b047227 */ /* 0x002fca00078e00ff */
[----:B------:R-:W-:Y:S01]  /*23f0*/  SHF.R.U32.HI R4, RZ, R5, R4 ;  /* 0x00000005ff047219 */ /* 0x000fe20000011604 */
[----:B--2---:R-:W-:Y:S01]  /*2400*/  IMAD.HI.U32 R3, R8, R3, RZ ;  /* 0x0000000308037227 */ /* 0x004fe200078e00ff */
[----:B------:R-:W-:-:S04]  /*2410*/  ISETP.NE.AND P0, PT, R2, 0x1, PT ;  /* 0x000000010200780c */ /* 0x000fc80003f05270 */
[----:B---3--:R-:W-:-:S04]  /*2420*/  SHF.R.U32.HI R3, RZ, R6, R3 ;  /* 0x00000006ff037219 */ /* 0x008fc80000011603 */
[----:B------:R-:W-:Y:S02]  /*2430*/  SEL R3, R8, R3, !P0 ;  /* 0x0000000308037207 */ /* 0x000fe40004000000 */
[----:B----4-:R-:W-:-:S04]  /*2440*/  ISETP.NE.AND P1, PT, R16, 0x1, PT ;  /* 0x000000011000780c */ /* 0x010fc80003f25270 */
[----:B------:R-:W-:-:S05]  /*2450*/  SEL R4, R11, R4, !P1 ;  /* 0x000000040b047207 */ /* 0x000fca0004800000 */
[----:B------:R-:W-:Y:S02]  /*2460*/  IMAD.IADD R5, R3, 0x1, -R4 ;  /* 0x0000000103057824 */ /* 0x000fe400078e0a04 */
[----:B------:R-:W-:Y:S02]  /*2470*/  IMAD.IADD R3, R4, 0x1, -R3 ;  /* 0x0000000104037824 */ /* 0x000fe400078e0a03 */
[----:B------:R-:W-:Y:S02]  /*2480*/  IMAD R11, R5, R16, R11 ;  /* 0x00000010050b7224 */ /* 0x000fe400078e020b */
[----:B------:R-:W-:-:S07]  /*2490*/  IMAD R8, R3, R2, R8 ;  /* 0x0000000203087224 */ /* 0x000fce00078e0208 */
.L_x_35:
[----:B------:R-:W-:Y:S01]  /*24a0*/  VIADD R14, R14, 0x1 ;  /* 0x000000010e0e7836 */ /* 0x000fe20000000000 */
[----:B------:R-:W-:Y:S01]  /*24b0*/  PLOP3.LUT P1, PT, PT, PT, PT, 0x80, 0x8 ;  /* 0x000000000008781c */ /* 0x000fe20003f2f070 */
[----:B------:R-:W-:Y:S02]  /*24c0*/  IMAD.IADD R21, R11, 0x1, R170 ;  /* 0x000000010b157824 */ /* 0x000fe400078e02aa */
[----:B------:R-:W-:Y:S01]  /*24d0*/  IMAD.IADD R20, R8, 0x1, R147 ;  /* 0x0000000108147824 */ /* 0x000fe200078e0293 */
[----:B------:R-:W-:-:S04]  /*24e0*/  ISETP.NE.AND P0, PT, R14, 0x2, PT ;  /* 0x000000020e00780c */ /* 0x000fc80003f05270 */
[----:B------:R-:W-:Y:S02]  /*24f0*/  SEL R2, RZ, 0x1, P0 ;  /* 0x00000001ff027807 */ /* 0x000fe40000000000 */
[----:B------:R-:W-:Y:S02]  /*2500*/  SEL R14, R14, RZ, P0 ;  /* 0x000000ff0e0e7207 */ /* 0x000fe40000000000 */
[----:B------:R-:W-:Y:S01]  /*2510*/  LOP3.LUT R13, R13, R2, RZ, 0x3c, !PT ;  /* 0x000000020d0d7212 */ /* 0x000fe200078e3cff */
[----:B------:R-:W-:Y:S06]  /*2520*/  @P2 BRA `(.L_x_36) ;  /* 0xfffffff000a02947 */ /* 0x000fec000383ffff */
[----:B------:R-:W-:Y:S01]  /*2530*/  UIADD3 UR4, UPT, UPT, UR4, 0xc0, URZ ;  /* 0x000000c004047890 */ /* 0x000fe2000fffe0ff */
[----:B------:R-:W-:-:S03]  /*2540*/  SHF.L.U32 R3, R15, 0x1f, RZ ;  /* 0x0000001f0f037819 */ /* 0x000fc600000006ff */
[----:B------:R-:W-:-:S09]  /*2550*/  ULEA UR5, UR6, UR4, 0x3 ;  /* 0x0000000406057291 */ /* 0x000fd2000f8e18ff */
[----:B------:R-:W1:Y:S02]  /*2560*/  SYNCS.PHASECHK.TRANS64.TRYWAIT P0, [UR5], R3 ;  /* 0x00000003ff0075a7 */ /* 0x000e640008001105 */
[----:B-1----:R-:W-:Y:S05]  /*2570*/  @!P0 BRA `(.L_x_37) ;  /* 0x0000006800988947 */ /* 0x002fea0003800000 */
.L_x_132:
[----:B------:R-:W-:-:S04]  /*2580*/  UIADD3 UR6, UPT, UPT, UR6, 0x1, URZ ;  /* 0x0000000106067890 */ /* 0x000fc8000fffe0ff */
[----:B------:R-:W-:-:S04]  /*2590*/  UISETP.NE.AND UP0, UPT, UR6, 0x18, UPT ;  /* 0x000000180600788c */ /* 0x000fc8000bf05270 */
[----:B------:R-:W-:Y:S02]  /*25a0*/  USEL UR7, URZ, 0x1, UP0 ;  /* 0x00000001ff077887 */ /* 0x000fe40008000000 */
[----:B------:R-:W-:-:S04]  /*25b0*/  USEL UR6, UR6, URZ, UP0 ;  /* 0x000000ff06067287 */ /* 0x000fc80008000000 */
[----:B------:R-:W-:Y:S01]  /*25c0*/  ULEA UR5, UR6, UR4, 0x3 ;  /* 0x0000000406057291 */ /* 0x000fe2000f8e18ff */
[----:B------:R-:W-:-:S04]  /*25d0*/  LOP3.LUT R2, R15, UR7, RZ, 0x3c, !PT ;  /* 0x000000070f027c12 */ /* 0x000fc8000f8e3cff */
[----:B-1----:R-:W-:-:S04]  /*25e0*/  SHF.L.U32 R3, R2, 0x1f, RZ ;  /* 0x0000001f02037819 */ /* 0x002fc800000006ff */
[----:B------:R-:W1:Y:S02]  /*25f0*/  SYNCS.PHASECHK.TRANS64.TRYWAIT P0, [UR5], R3 ;  /* 0x00000003ff0075a7 */ /* 0x000e640008001105 */
[----:B-1----:R-:W-:Y:S05]  /*2600*/  @!P0 BRA `(.L_x_38) ;  /* 0x00000068008c8947 */ /* 0x002fea0003800000 */
.L_x_134:
        /* <DEDUP_REMOVED lines=9> */
.L_x_136:
        /* <DEDUP_REMOVED lines=9> */
.L_x_138:
        /* <DEDUP_REMOVED lines=9> */
.L_x_140:
        /* <DEDUP_REMOVED lines=9> */
.L_x_142:
        /* <DEDUP_REMOVED lines=9> */
.L_x_144:
        /* <DEDUP_REMOVED lines=9> */
.L_x_146:
        /* <DEDUP_REMOVED lines=9> */
.L_x_148:
        /* <DEDUP_REMOVED lines=9> */
.L_x_150:
        /* <DEDUP_REMOVED lines=9> */
.L_x_152:
        /* <DEDUP_REMOVED lines=9> */
.L_x_154:
        /* <DEDUP_REMOVED lines=9> */
.L_x_156:
        /* <DEDUP_REMOVED lines=9> */
.L_x_158:
        /* <DEDUP_REMOVED lines=9> */
.L_x_160:
        /* <DEDUP_REMOVED lines=9> */
.L_x_162:
        /* <DEDUP_REMOVED lines=9> */
.L_x_164:
        /* <DEDUP_REMOVED lines=9> */
.L_x_166:
        /* <DEDUP_REMOVED lines=9> */
.L_x_168:
        /* <DEDUP_REMOVED lines=9> */
.L_x_170:
        /* <DEDUP_REMOVED lines=9> */
.L_x_172:
        /* <DEDUP_REMOVED lines=9> */
.L_x_174:
        /* <DEDUP_REMOVED lines=9> */
.L_x_176:
[----:B------:R-:W-:-:S04]  /*31e0*/  UIADD3 UR6, UPT, UPT, UR6, 0x1, URZ ;  /* 0x0000000106067890 */ /* 0x000fc8000fffe0ff */
[----:B------:R-:W-:-:S04]  /*31f0*/  UISETP.NE.AND UP0, UPT, UR6, 0x18, UPT ;  /* 0x000000180600788c */ /* 0x000fc8000bf05270 */
[----:B------:R-:W-:Y:S02]  /*3200*/  USEL UR5, URZ, 0x1, UP0 ;  /* 0x00000001ff057887 */ /* 0x000fe40008000000 */
[----:B------:R-:W-:-:S04]  /*3210*/  USEL UR6, UR6, URZ, UP0 ;  /* 0x000000ff06067287 */ /* 0x000fc80008000000 */
[----:B------:R-:W-:Y:S01]  /*3220*/  ULEA UR6, UR6, UR4, 0x3 ;  /* 0x0000000406067291 */ /* 0x000fe2000f8e18ff */
[----:B-1----:R-:W-:-:S04]  /*3230*/  LOP3.LUT R3, R2, UR5, RZ, 0x3c, !PT ;  /* 0x0000000502037c12 */ /* 0x002fc8000f8e3cff */
[----:B------:R-:W-:Y:S01]  /*3240*/  SHF.L.U32 R3, R3, 0x1f, RZ ;  /* 0x0000001f03037819 */ /* 0x000fe200000006ff */
[----:B----4-:R-:W-:-:S07]  /*3250*/  IMAD.U32 R0, RZ, RZ, UR6 ;  /* 0x00000006ff007e24 */ /* 0x010fce000f8e00ff */
.L_x_60:
[----:B-1----:R1:W2:Y:S02]  /*3260*/  SYNCS.PHASECHK.TRANS64.TRYWAIT P0, [R0+URZ], R3 ;  /* 0x00000003000075a7 */ /* 0x0022a400080011ff */
[----:B--2---:R-:W-:Y:S05]  /*3270*/  @!P0 NANOSLEEP.SYNCS 0x989680 ;  /* 0x009896800000895d */ /* 0x004fea0003900000 */
[----:B------:R-:W2:Y:S02]  /*3280*/  @!P0 SYNCS.PHASECHK.TRANS64 P0, [R0+URZ], R3 ;  /* 0x00000003000085a7 */ /* 0x000ea400080010ff */
[----:B--2---:R-:W-:Y:S05]  /*3290*/  @P0 EXIT ;  /* 0x000000000000094d */ /* 0x004fea0003800000 */
[----:B------:R-:W-:Y:S05]  /*32a0*/  BRA `(.L_x_60) ;  /* 0xfffffffc00ec7947 */ /* 0x000fea000383ffff */
.L_x_18:
[----:B------:R-:W-:-:S04]  /*32b0*/  UISETP.NE.AND UP1, UPT, UR37, URZ, UPT ;  /* 0x000000ff2500728c */ /* 0x000fc8000bf25270 */
[----:B------:R-:W-:-:S09]  /*32c0*/  UISETP.NE.OR UP1, UPT, UR8, 0x1, UP1 ;  /* 0x000000010800788c */ /* 0x000fd20008f25670 */
[----:B------:R-:W-:Y:S05]  /*32d0*/  BRA.U UP1, `(.L_x_61) ;  /* 0x0000000501487547 */ /* 0x000fea000b800000 */
[----:B------:R-:W-:Y:S01]  /*32e0*/  ISETP.NE.AND P2, PT, R2, RZ, PT ;  /* 0x000000ff0200720c */ /* 0x000fe20003f45270 */
[----:B------:R-:W-:Y:S01]  /*32f0*/  IMAD.MOV.U32 R12, RZ, RZ, 0x1 ;  /* 0x00000001ff0c7424 */ /* 0x000fe200078e00ff */
[----:B------:R-:W-:Y:S02]  /*3300*/  CS2R R10, SRZ ;  /* 0x00000000000a7805 */ /* 0x000fe4000001ff00 */
[----:B------:R-:W-:Y:S01]  /*3310*/  CS2R R8, SRZ ;  /* 0x0000000000087805 */ /* 0x000fe2000001ff00 */
[----:B------:R-:W-:Y:S01]  /*3320*/  UMOV UR4, 0x400 ;  /* 0x0000040000047882 */ /* 0x000fe20000000000 */
[----:B------:R-:W-:Y:S01]  /*3330*/  UMOV UR6, URZ ;  /* 0x000000ff00067c82 */ /* 0x000fe20008000000 */
[----:B------:R-:W-:-:S12]  /*3340*/  ULEA UR37, UR37, UR4, 0x18 ;  /* 0x0000000425257291 */ /* 0x000fd8000f8ec0ff */
.L_x_65:
[----:B------:R-:W-:Y:S02]  /*3350*/  LEA R0, R8, UR37, 0x3 ;  /* 0x0000002508007c11 */ /* 0x000fe4000f8e18ff */
[----:B------:R-:W-:-:S03]  /*3360*/  SHF.L.U32 R5, R9, 0x1f, RZ ;  /* 0x0000001f09057819 */ /* 0x000fc600000006ff */
[----:B------:R-:W-:Y:S01]  /*3370*/  VIADD R4, R0, 0x220 ;  /* 0x0000022000047836 */ /* 0x000fe20000000000 */
[----:B------:R-:W1:Y:S02]  /*3380*/  SYNCS.PHASECHK.TRANS64.TRYWAIT P0, [R0+URZ+0x210], R5 ;  /* 0x00021005000075a7 */ /* 0x000e6400080011ff */
[----:B-1----:R-:W-:Y:S05]  /*3390*/  @!P0 BRA `(.L_x_62) ;  /* 0x0000006400388947 */ /* 0x002fea0003800000 */
.L_x_177:
[----:B------:R-:W-:Y:S01]  /*33a0*/  ULEA UR5, UR6, UR37, 0x3 ;  /* 0x0000002506057291 */ /* 0x000fe2000f8e18ff */
[----:B------:R-:W-:Y:S02]  /*33b0*/  PRMT R4, RZ, 0x654, R4 ;  /* 0x00000654ff047816 */ /* 0x000fe40000000004 */
[----:B-1----:R-:W-:Y:S01]  /*33c0*/  SHF.L.U32 R5, R12, 0x1f, RZ ;  /* 0x0000001f0c057819 */ /* 0x002fe200000006ff */
[----:B------:R-:W-:Y:S01]  /*33d0*/  UIADD3 UR4, UPT, UPT, UR5, 0x1b0, URZ ;  /* 0x000001b005047890 */ /* 0x000fe2000fffe0ff */
[----:B------:R1:W-:Y:S05]  /*33e0*/  SYNCS.ARRIVE.TRANS64.RED.A1T0 RZ, [R4+URZ], RZ ;  /* 0x000000ff04ff79a7 */ /* 0x0003ea00081004ff */
[----:B------:R-:W-:Y:S01]  /*33f0*/  IMAD.U32 R7, RZ, RZ, UR4 ;  /* 0x00000004ff077e24 */ /* 0x000fe2000f8e00ff */
[----:B------:R-:W2:Y:S04]  /*3400*/  SYNCS.PHASECHK.TRANS64.TRYWAIT P0, [UR5+0x1c0], R5 ;  /* 0x0001c005ff0075a7 */ /* 0x000ea80008001105 */
[----:B------:R-:W-:Y:S01]  /*3410*/  PRMT R6, R2, 0x654, R7 ;  /* 0x0000065402067816 */ /* 0x000fe20000000007 */
[----:B-1----:R-:W-:Y:S01]  /*3420*/  @!P2 IMAD.MOV.U32 R4, RZ, RZ, 0x10 ;  /* 0x00000010ff04a424 */ /* 0x002fe200078e00ff */
[----:B--2---:R-:W-:Y:S06]  /*3430*/  @!P0 BRA `(.L_x_63) ;  /* 0x0000006400248947 */ /* 0x004fec0003800000 */
.L_x_179:
[----:B------:R-:W-:Y:S01]  /*3440*/  ULEA UR4, UR6, UR37, 0x4 ;  /* 0x0000002506047291 */ /* 0x000fe2000f8e20ff */
[----:B------:R-:W-:Y:S01]  /*3450*/  SEL R3, R6, R3, !P2 ;  /* 0x0000000306037207 */ /* 0x000fe20005000000 */
[----:B------:R-:W-:Y:S01]  /*3460*/  UIADD3 UR5, UPT, UPT, UR5, 0x1b0, URZ ;  /* 0x000001b005057890 */ /* 0x000fe2000fffe0ff */
[----:B-1----:R-:W-:Y:S01]  /*3470*/  LEA R0, R11, UR37, 0x3 ;  /* 0x000000250b007c11 */ /* 0x002fe2000f8e18ff */
[----:B------:R-:W-:Y:S01]  /*3480*/  UIADD3 UR4, UPT, UPT, UR4, 0x240, URZ ;  /* 0x0000024004047890 */ /* 0x000fe2000fffe0ff */
[----:B------:R-:W-:Y:S01]  /*3490*/  SHF.L.U32 R5, R10, 0x1f, RZ ;  /* 0x0000001f0a057819 */ /* 0x000fe200000006ff */
[----:B------:R1:W-:Y:S01]  /*34a0*/  @!P2 SYNCS.ARRIVE.TRANS64.RED RZ, [R3+URZ], R4 ;  /* 0x0000000403ffa9a7 */ /* 0x0003e200080004ff */
[----:B------:R-:W-:Y:S01]  /*34b0*/  UIADD3 UR6, UPT, UPT, UR6, 0x1, URZ ;  /* 0x0000000106067890 */ /* 0x000fe2000fffe0ff */
[----:B------:R-:W-:-:S03]  /*34c0*/  VIADD R8, R8, 0x1 ;  /* 0x0000000108087836 */ /* 0x000fc60000000000 */
[----:B------:R-:W-:Y:S02]  /*34d0*/  UISETP.NE.AND UP0, UPT, UR6, 0x2, UPT ;  /* 0x000000020600788c */ /* 0x000fe4000bf05270 */
[----:B------:R-:W-:Y:S06]  /*34e0*/  UGETNEXTWORKID.BROADCAST [UR4], [UR5] ;  /* 0x00000000040073ca */ /* 0x000fec0008000100 */
[----:B------:R-:W-:Y:S01]  /*34f0*/  USEL UR4, URZ, 0x1, UP0 ;  /* 0x00000001ff047887 */ /* 0x000fe20008000000 */
[----:B------:R-:W-:Y:S01]  /*3500*/  ISETP.NE.AND P0, PT, R8, 0x2, PT ;  /* 0x000000020800780c */ /* 0x000fe20003f05270 */
[----:B------:R-:W-:Y:S01]  /*3510*/  USEL UR6, UR6, URZ, UP0 ;  /* 0x000000ff06067287 */ /* 0x000fe20008000000 */
[----:B------:R-:W2:Y:S03]  /*3520*/  SYNCS.PHASECHK.TRANS64.TRYWAIT P1, [R0+URZ+0x1b0], R5 ;  /* 0x0001b005000075a7 */ /* 0x000ea600080211ff */
[----:B------:R-:W-:Y:S01]  /*3530*/  LOP3.LUT R12, R12, UR4, RZ, 0x3c, !PT ;  /* 0x000000040c0c7c12 */ /* 0x000fe2000f8e3cff */
[----:B-12---:R-:W-:Y:S07]  /*3540*/  @!P1 BRA `(.L_x_64) ;  /* 0x0000006000f89947 */ /* 0x006fee0003800000 */
.L_x_180:
[C---:B------:R-:W-:Y:S01]  /*3550*/  LEA R4, R11.reuse, UR37, 0x4 ;  /* 0x000000250b047c11 */ /* 0x040fe2000f8e20ff */
[----:B-1----:R-:W-:Y:S01]  /*3560*/  VIADD R0, R0, 0x1c0 ;  /* 0x000001c000007836 */ /* 0x002fe20000000000 */
[----:B------:R-:W-:Y:S01]  /*3570*/  SEL R8, R8, RZ, P0 ;  /* 0x000000ff08087207 */ /* 0x000fe20000000000 */
[----:B------:R-:W-:-:S03]  /*3580*/  VIADD R11, R11, 0x1 ;  /* 0x000000010b0b7836 */ /* 0x000fc60000000000 */
[----:B------:R-:W1:Y:S01]  /*3590*/  LDS.128 R4, [R4+0x240] ;  /* 0x0002400004047984 */ /* 0x000e620000000c00 */
[----:B------:R-:W-:Y:S02]  /*35a0*/  PRMT R0, RZ, 0x654, R0 ;  /* 0x00000654ff007816 */ /* 0x000fe40000000000 */
[C---:B------:R-:W-:Y:S01]  /*35b0*/  ISETP.NE.AND P1, PT, R11.reuse, 0x2, PT ;  /* 0x000000020b00780c */ /* 0x040fe20003f25270 */
[----:B------:R-:W-:Y:S01]  /*35c0*/  @!PT LDS RZ, [RZ] ;  /* 0x00000000fffff984 */ /* 0x000fe20000000800 */
[----:B------:R-:W-:Y:S01]  /*35d0*/  @!PT LDS RZ, [RZ] ;  /* 0x00000000fffff984 */ /* 0x000fe20000000800 */
[----:B------:R-:W-:Y:S01]  /*35e0*/  @!PT LDS RZ, [RZ] ;  /* 0x00000000fffff984 */ /* 0x000fe20000000800 */
[----:B------:R-:W-:Y:S01]  /*35f0*/  @!PT LDS RZ, [RZ] ;  /* 0x00000000fffff984 */ /* 0x000fe20000000800 */
[----:B------:R2:W-:Y:S06]  /*3600*/  MEMBAR.ALL.CTA ;  /* 0x0000000000007992 */ /* 0x0005ec0000008000 */
[----:B--2---:R-:W2:Y:S01]  /*3610*/  FENCE.VIEW.ASYNC.S ;  /* 0x00000000000073c6 */ /* 0x004ea20000000000 */
[----:B------:R-:W-:Y:S01]  /*3620*/  SEL R11, R11, RZ, P1 ;  /* 0x000000ff0b0b7207 */ /* 0x000fe20000800000 */
[----:B--2---:R2:W-:Y:S01]  /*3630*/  SYNCS.ARRIVE.TRANS64.RED.A1T0 RZ, [R0+URZ], RZ ;  /* 0x000000ff00ff79a7 */ /* 0x0045e200081004ff */
[----:B-1----:R-:W-:-:S02]  /*3640*/  LOP3.LUT P3, RZ, R6, 0x1, RZ, 0xc0, !PT ;  /* 0x0000000106ff7812 */ /* 0x002fc4000786c0ff */
[----:B------:R-:W-:-:S04]  /*3650*/  SEL R5, RZ, 0x1, P1 ;  /* 0x00000001ff057807 */ /* 0x000fc80000800000 */
[----:B------:R-:W-:Y:S02]  /*3660*/  LOP3.LUT R10, R10, R5, RZ, 0x3c, !PT ;  /* 0x000000050a0a7212 */ /* 0x000fe400078e3cff */
[----:B--2---:R-:W-:-:S04]  /*3670*/  SEL R0, RZ, 0x1, P0 ;  /* 0x00000001ff007807 */ /* 0x004fc80000000000 */
[----:B------:R-:W-:Y:S01]  /*3680*/  LOP3.LUT R9, R9, R0, RZ, 0x3c, !PT ;  /* 0x0000000009097212 */ /* 0x000fe200078e3cff */
[----:B------:R-:W-:Y:S06]  /*3690*/  @P3 BRA `(.L_x_65) ;  /* 0xfffffffc002c3947 */ /* 0x000fec000383ffff */
[----:B------:R-:W-:Y:S01]  /*36a0*/  ULEA UR5, UR6, UR37, 0x3 ;  /* 0x0000002506057291 */ /* 0x000fe2000f8e18ff */
[----:B------:R-:W-:-:S08]  /*36b0*/  SHF.L.U32 R3, R12, 0x1f, RZ ;  /* 0x0000001f0c037819 */ /* 0x000fd000000006ff */
[----:B------:R-:W1:Y:S02]  /*36c0*/  SYNCS.PHASECHK.TRANS64 P0, [UR5+0x1c0], R3 ;  /* 0x0001c003ff0075a7 */ /* 0x000e640008001005 */
[----:B-1----:R-:W-:Y:S05]  /*36d0*/  @P0 BRA `(.L_x_66) ;  /* 0x0000000000080947 */ /* 0x002fea0003800000 */
[----:B------:R-:W1:Y:S02]  /*36e0*/  SYNCS.PHASECHK.TRANS64.TRYWAIT P0, [UR5+0x1c0], R3 ;  /* 0x0001c003ff0075a7 */ /* 0x000e640008001105 */
[----:B-1----:R-:W-:Y:S05]  /*36f0*/  @!P0 BRA `(.L_x_67) ;  /* 0x0000006000a08947 */ /* 0x002fea0003800000 */
.L_x_66:
[----:B------:R-:W-:-:S04]  /*3700*/  UIADD3 UR4, UPT, UPT, UR6, 0x1, URZ ;  /* 0x0000000106047890 */ /* 0x000fc8000fffe0ff */
[----:B------:R-:W-:-:S04]  /*3710*/  UISETP.NE.AND UP0, UPT, UR4, 0x2, UPT ;  /* 0x000000020400788c */ /* 0x000fc8000bf05270 */
[----:B------:R-:W-:Y:S02]  /*3720*/  USEL UR7, URZ, 0x1, UP0 ;  /* 0x00000001ff077887 */ /* 0x000fe40008000000 */
[----:B------:R-:W-:-:S04]  /*3730*/  USEL UR4, UR4, URZ, UP0 ;  /* 0x000000ff04047287 */ /* 0x000fc80008000000 */
[----:B------:R-:W-:Y:S01]  /*3740*/  ULEA UR4, UR4, UR37, 0x3 ;  /* 0x0000002504047291 */ /* 0x000fe2000f8e18ff */
[----:B-1----:R-:W-:-:S04]  /*3750*/  LOP3.LUT R3, R12, UR7, RZ, 0x3c, !PT ;  /* 0x000000070c037c12 */ /* 0x002fc8000f8e3cff */
[----:B------:R-:W-:-:S04]  /*3760*/  SHF.L.U32 R0, R3, 0x1f, RZ ;  /* 0x0000001f03007819 */ /* 0x000fc800000006ff */
[----:B------:R-:W1:Y:S02]  /*3770*/  SYNCS.PHASECHK.TRANS64 P0, [UR4+0x1c0], R0 ;  /* 0x0001c000ff0075a7 */ /* 0x000e640008001004 */
[----:B-1----:R-:W-:Y:S05]  /*3780*/  @P0 EXIT ;  /* 0x000000000000094d */ /* 0x002fea0003800000 */
[----:B------:R-:W-:Y:S02]  /*3790*/  SHF.L.U32 R3, R3, 0x1f, RZ ;  /* 0x0000001f03037819 */ /* 0x000fe400000006ff */
[----:B------:R-:W-:-:S07]  /*37a0*/  MOV R0, UR4 ;  /* 0x0000000400007c02 */ /* 0x000fce0008000f00 */
.L_x_68:
[----:B-1----:R1:W2:Y:S02]  /*37b0*/  SYNCS.PHASECHK.TRANS64.TRYWAIT P0, [R0+URZ+0x1c0], R3 ;  /* 0x0001c003000075a7 */ /* 0x0022a400080011ff */
[----:B--2---:R-:W-:Y:S05]  /*37c0*/  @!P0 NANOSLEEP.SYNCS 0x989680 ;  /* 0x009896800000895d */ /* 0x004fea0003900000 */
[----:B------:R-:W2:Y:S02]  /*37d0*/  @!P0 SYNCS.PHASECHK.TRANS64 P0, [R0+URZ+0x1c0], R3 ;  /* 0x0001c003000085a7 */ /* 0x000ea400080010ff */
[----:B--2---:R-:W-:Y:S05]  /*37e0*/  @P0 EXIT ;  /* 0x000000000000094d */ /* 0x004fea0003800000 */
[----:B------:R-:W-:Y:S05]  /*37f0*/  BRA `(.L_x_68) ;  /* 0xfffffffc00ec7947 */ /* 0x000fea000383ffff */
.L_x_61:
[----:B------:R-:W-:-:S09]  /*3800*/  UISETP.NE.AND UP1, UPT, UR8, URZ, UPT ;  /* 0x000000ff0800728c */ /* 0x000fd2000bf25270 */
[----:B------:R-:W-:Y:S05]  /*3810*/  BRA.U UP1, `(.L_x_69) ;  /* 0x0000000d015c7547 */ /* 0x000fea000b800000 */
[----:B------:R-:W-:Y:S01]  /*3820*/  UMOV UR4, 0x40 ;  /* 0x0000004000047882 */ /* 0x000fe20000000000 */
[----:B------:R-:W-:Y:S01]  /*3830*/  NOP ;  /* 0x0000000000007918 */ /* 0x000fe20000000000 */
[----:B------:R-:W-:Y:S01]  /*3840*/  ULEA UR4, UR37, UR4, 0x18 ;  /* 0x0000000425047291 */ /* 0x000fe2000f8ec0ff */
[----:B------:R-:W-:Y:S02]  /*3850*/  UMOV UR5, 0x400 ;  /* 0x0000040000057882 */ /* 0x000fe40000000000 */
[----:B------:R-:W-:-:S06]  /*3860*/  ULEA UR37, UR37, UR5, 0x18 ;  /* 0x0000000525257291 */ /* 0x000fcc000f8ec0ff */
[----:B------:R-:W1:Y:S02]  /*3870*/  LDS.U8 R0, [UR4+0x1c] ;  /* 0x00001c04ff007984 */ /* 0x000e640008000000 */
[----:B-1----:R-:W-:-:S13]  /*3880*/  ISETP.NE.AND P0, PT, R0, RZ, PT ;  /* 0x000000ff0000720c */ /* 0x002fda0003f05270 */
[----:B------:R-:W-:Y:S05]  /*3890*/  @P0 BRA `(.L_x_70) ;  /* 0x0000000000580947 */ /* 0x000fea0003800000 */
[----:B------:R-:W-:-:S13]  /*38a0*/  ELECT P0, URZ, PT ;  /* 0x0000000000ff782f */ /* 0x000fda0003800000 */
[----:B------:R-:W-:Y:S05]  /*38b0*/  @!P0 BRA `(.L_x_71) ;  /* 0x0000000000608947 */ /* 0x000fea0003800000 */
[----:B------:R-:W-:Y:S01]  /*38c0*/  UMOV UR5, 0x10 ;  /* 0x0000001000057882 */ /* 0x000fe20000000000 */
[----:B------:R-:W-:Y:S01]  /*38d0*/  HFMA2 R0, -RZ, RZ, 0, 5.9604644775390625e-08 ;  /* 0x00000001ff007431 */ /* 0x000fe200000001ff */
[----:B------:R-:W-:-:S03]  /*38e0*/  MOV R2, 0xffff ;  /* 0x0000ffff00027802 */ /* 0x000fc60000000f00 */
[----:B------:R-:W-:Y:S04]  /*38f0*/  DEPBAR.LE SB1, 0x36 ;  /* 0x00009d800000791a */ /* 0x000fe80000000000 */
[----:B------:R-:W1:Y:S02]  /*3900*/  UTCATOMSWS.FIND_AND_SET.ALIGN UP0, UR5, UR5 ;  /* 0x00000005000575e3 */ /* 0x000e640008000800 */
[----:B-1----:R-:W-:Y:S01]  /*3910*/  MOV R3, UR5 ;  /* 0x0000000500037c02 */ /* 0x002fe20008000f00 */
[----:B------:R-:W-:Y:S06]  /*3920*/  BRA.U UP0, `(.L_x_72) ;  /* 0x0000000100187547 */ /* 0x000fec000b800000 */
.L_x_73:
[----:B------:R-:W-:Y:S05]  /*3930*/  NANOSLEEP 0x64 ;  /* 0x000000640000795d */ /* 0x000fea0003800000 */
[----:B------:R-:W-:-:S05]  /*3940*/  UMOV UR5, 0x10 ;  /* 0x0000001000057882 */ /* 0x000fca0000000000 */
[----:B------:R-:W-:Y:S04]  /*3950*/  DEPBAR.LE SB1, 0x36 ;  /* 0x00009d800000791a */ /* 0x000fe80000000000 */
[----:B------:R-:W1:Y:S02]  /*3960*/  UTCATOMSWS.FIND_AND_SET.ALIGN UP0, UR5, UR5 ;  /* 0x00000005000575e3 */ /* 0x000e640008000800 */
[----:B-1----:R-:W-:Y:S01]  /*3970*/  MOV R3, UR5 ;  /* 0x0000000500037c02 */ /* 0x002fe20008000f00 */
[----:B------:R-:W-:Y:S05]  /*3980*/  BRA.U !UP0, `(.L_x_73) ;  /* 0xfffffffd08e87547 */ /* 0x000fea000b83ffff */
.L_x_72:
[-C--:B------:R-:W-:Y:S02]  /*3990*/  SHF.L.U32 R2, R2, R3.reuse, RZ ;  /* 0x0000000302027219 */ /* 0x080fe400000006ff */
[----:B------:R-:W-:Y:S01]  /*39a0*/  SHF.L.U32 R0, R0, R3, RZ ;  /* 0x0000000300007219 */ /* 0x000fe200000006ff */
[----:B------:R-:W-:Y:S02]  /*39b0*/  IMAD.SHL.U32 R3, R3, 0x20, RZ ;  /* 0x0000002003037824 */ /* 0x000fe400078e00ff */
[----:B------:R1:W-:Y:S04]  /*39c0*/  ATOMS.OR RZ, [UR4+0x14], R2 ;  /* 0x00001402ffff798c */ /* 0x0003e8000b000004 */
[----:B------:R1:W-:Y:S04]  /*39d0*/  ATOMS.OR RZ, [UR4+0x18], R0 ;  /* 0x00001800ffff798c */ /* 0x0003e8000b000004 */
[----:B------:R1:W-:Y:S01]  /*39e0*/  STS [UR37+0x260], R3 ;  /* 0x00026003ff007988 */ /* 0x0003e20008000825 */
[----:B------:R-:W-:Y:S05]  /*39f0*/  BRA `(.L_x_71) ;  /* 0x0000000000107947 */ /* 0x000fea0003800000 */
.L_x_70:
[----:B------:R-:W-:Y:S02]  /*3a00*/  MOV R0, 0xffffffff ;  /* 0xffffffff00007802 */ /* 0x000fe40000000f00 */
[----:B------:R-:W-:-:S03]  /*3a10*/  MOV R2, 0x3a40 ;  /* 0x00003a4000027802 */ /* 0x000fc60000000f00 */
[----:B------:R1:W-:Y:S04]  /*3a20*/  STS [UR37+0x260], R0 ;  /* 0x00026000ff007988 */ /* 0x0003e80008000825 */
[----:B-1-3-5:R-:W-:Y:S05]  /*3a30*/  CALL.REL.NOINC `($__internal_1_$__cuda_sm10x_tcgen05_guardrail_trap_phase_invalid_during_alloc) ;  /* 0x00000064005c7944 */ /* 0x02afea0003c00000 */
.L_x_71:
[----:B------:R-:W-:Y:S05]  /*3a40*/  WARPSYNC.ALL ;  /* 0x0000000000007948 */ /* 0x000fea0003800000 */
[----:B------:R-:W2:Y:S01]  /*3a50*/  S2UR UR6, SR_CgaCtaId ;  /* 0x00000000000679c3 */ /* 0x000ea20000008800 */
[----:B------:R-:W-:Y:S01]  /*3a60*/  UMOV UR4, 0x400 ;  /* 0x0000040000047882 */ /* 0x000fe20000000000 */
[----:B------:R-:W-:-:S06]  /*3a70*/  NOP ;  /* 0x0000000000007918 */ /* 0x000fcc0000000000 */
[----:B------:R-:W-:Y:S06]  /*3a80*/  BAR.ARV 0x6, 0xa0 ;  /* 0x0182800000007b1d */ /* 0x000fec0000002000 */
[----:B------:R-:W4:Y:S01]  /*3a90*/  LDCU UR7, c[0x0][0x38c] ;  /* 0x00007180ff0777ac */ /* 0x000f220008000800 */
[----:B------:R-:W-:Y:S01]  /*3aa0*/  IMAD.MOV.U32 R11, RZ, RZ, 0x1 ;  /* 0x00000001ff0b7424 */ /* 0x000fe200078e00ff */
[----:B------:R-:W-:Y:S01]  /*3ab0*/  CS2R R8, SRZ ;  /* 0x0000000000087805 */ /* 0x000fe2000001ff00 */
[----:B------:R-:W-:Y:S01]  /*3ac0*/  IMAD.MOV.U32 R10, RZ, RZ, RZ ;  /* 0x000000ffff0a7224 */ /* 0x000fe200078e00ff */
[----:B------:R-:W-:Y:S01]  /*3ad0*/  UMOV UR16, URZ ;  /* 0x000000ff00107c82 */ /* 0x000fe20008000000 */
[----:B------:R-:W-:Y:S01]  /*3ae0*/  UMOV UR15, URZ ;  /* 0x000000ff000f7c82 */ /* 0x000fe20008000000 */
[----:B------:R-:W-:Y:S01]  /*3af0*/  UMOV UR20, 0x0 ;  /* 0x0000000000147882 */ /* 0x000fe20000000000 */
[----:B------:R-:W-:Y:S01]  /*3b00*/  UMOV UR21, 0x8218090 ;  /* 0x0821809000157882 */ /* 0x000fe20000000000 */
[----:B--2---:R-:W-:Y:S01]  /*3b10*/  ULEA UR6, UR6, UR4, 0x18 ;  /* 0x0000000406067291 */ /* 0x004fe2000f8ec0ff */
[----:B------:R-:W2:Y:S03]  /*3b20*/  LDCU UR4, c[0x0][0x38c] ;  /* 0x00007180ff0477ac */ /* 0x000ea60008000800 */
[----:B------:R-:W-:-:S02]  /*3b30*/  UIADD3 UR18, UPT, UPT, UR6, 0x8600, URZ ;  /* 0x0000860006127890 */ /* 0x000fc4000fffe0ff */
[----:B----4-:R-:W-:-:S03]  /*3b40*/  UIADD3 UR7, UPT, UPT, UR7, 0x1f, URZ ;  /* 0x0000001f07077890 */ /* 0x010fc6000fffe0ff */
[----:B-1----:R-:W1:Y:S01]  /*3b50*/  LDS R0, [UR6+0x260] ;  /* 0x00026006ff007984 */ /* 0x002e620008000800 */
[----:B------:R-:W-:Y:S02]  /*3b60*/  UIADD3 UR17, UPT, UPT, UR6, 0x20600, URZ ;  /* 0x0002060006117890 */ /* 0x000fe4000fffe0ff */
[----:B------:R-:W-:Y:S02]  /*3b70*/  USHF.R.S32.HI UR5, URZ, 0x1f, UR7 ;  /* 0x0000001fff057899 */ /* 0x000fe40008011407 */
[----:B------:R-:W-:Y:S02]  /*3b80*/  USHF.R.U32.HI UR18, URZ, 0x4, UR18 ;  /* 0x00000004ff127899 */ /* 0x000fe40008011612 */
[----:B------:R-:W-:Y:S02]  /*3b90*/  ULEA.HI UR5, UR5, UR7, URZ, 0x5 ;  /* 0x0000000705057291 */ /* 0x000fe4000f8f28ff */
[----:B------:R-:W-:Y:S02]  /*3ba0*/  USHF.R.U32.HI UR17, URZ, 0x4, UR17 ;  /* 0x00000004ff117899 */ /* 0x000fe40008011611 */
[----:B------:R-:W-:-:S02]  /*3bb0*/  USHF.R.S32.HI UR5, URZ, 0x5, UR5 ;  /* 0x00000005ff057899 */ /* 0x000fc40008011405 */
[----:B------:R-:W-:Y:S02]  /*3bc0*/  ULOP3.LUT UR18, UR18, 0x3fff, URZ, 0xc0, !UPT ;  /* 0x00003fff12127892 */ /* 0x000fe4000f8ec0ff */
[----:B------:R-:W-:Y:S02]  /*3bd0*/  UISETP.LT.AND UP0, UPT, UR5, 0x1, UPT ;  /* 0x000000010500788c */ /* 0x000fe4000bf01270 */
[----:B------:R-:W-:Y:S02]  /*3be0*/  ULOP3.LUT UR17, UR17, 0x3fff, URZ, 0xc0, !UPT ;  /* 0x00003fff11117892 */ /* 0x000fe4000f8ec0ff */
[----:B------:R-:W-:Y:S02]  /*3bf0*/  USEL UR10, UR5, 0x1, !UP0 ;  /* 0x00000001050a7887 */ /* 0x000fe4000c000000 */
[----:B--2---:R-:W-:Y:S02]  /*3c00*/  UISETP.GE.AND UP3, UPT, UR4, 0x1, UPT ;  /* 0x000000010400788c */ /* 0x004fe4000bf66270 */
[----:B------:R-:W-:Y:S01]  /*3c10*/  UIADD3 UR10, UPT, UPT, -UR10, URZ, URZ ;  /* 0x000000ff0a0a7290 */ /* 0x000fe2000fffe1ff */
[----:B-1----:R-:W-:-:S15]  /*3c20*/  R2UR UR19, R0 ;  /* 0x00000000001372ca */ /* 0x002fde00000e0000 */
.L_x_80:
[----:B------:R-:W-:Y:S02]  /*3c30*/  LEA R0, R10, UR6, 0x3 ;  /* 0x000000060a007c11 */ /* 0x000fe4000f8e18ff */
[----:B------:R-:W-:Y:S02]  /*3c40*/  SHF.L.U32 R5, R9, 0x1f, RZ ;  /* 0x0000001f09057819 */ /* 0x000fe400000006ff */
[----:B------:R-:W-:Y:S01]  /*3c50*/  PLOP3.LUT P0, PT, PT, PT, UP3, 0x80, 0x8 ;  /* 0x000000000008781c */ /* 0x000fe20003f0f038 */
[----:B------:R-:W-:Y:S01]  /*3c60*/  VIADD R3, R0, 0x1c0 ;  /* 0x000001c000037836 */ /* 0x000fe20000000000 */
[----:B-1----:R-:W1:Y:S02]  /*3c70*/  SYNCS.PHASECHK.TRANS64.TRYWAIT P1, [R0+URZ+0x1b0], R5 ;  /* 0x0001b005000075a7 */ /* 0x002e6400080211ff */
[----:B-1--4-:R-:W-:Y:S09]  /*3c80*/  @!P1 BRA `(.L_x_74) ;  /* 0x0000005c00549947 */ /* 0x012ff20003800000 */
.L_x_182:
[----:B------:R-:W-:Y:S01]  /*3c90*/  LEA R4, R10, UR6, 0x4 ;  /* 0x000000060a047c11 */ /* 0x000fe2000f8e20ff */
[----:B------:R-:W-:Y:S01]  /*3ca0*/  @UP3 ULEA UR4, UR15, UR6, 0x3 ;  /* 0x000000060f043291 */ /* 0x000fe2000f8e18ff */
[----:B------:R-:W-:Y:S01]  /*3cb0*/  PLOP3.LUT P2, PT, PT, PT, PT, 0x80, 0x8 ;  /* 0x000000000008781c */ /* 0x000fe20003f4f070 */
[----:B------:R-:W-:Y:S01]  /*3cc0*/  ULEA UR9, UR16, UR6, 0x3 ;  /* 0x0000000610097291 */ /* 0x000fe2000f8e18ff */
[----:B------:R-:W-:Y:S02]  /*3cd0*/  PRMT R3, RZ, 0x654, R3 ;  /* 0x00000654ff037816 */ /* 0x000fe40000000003 */
[----:B-1----:R-:W1:Y:S01]  /*3ce0*/  LDS.128 R4, [R4+0x240] ;  /* 0x0002400004047984 */ /* 0x002e620000000c00 */
[----:B------:R-:W-:Y:S02]  /*3cf0*/  @P0 SHF.L.U32 R2, R8, 0x1f, RZ ;  /* 0x0000001f08020819 */ /* 0x000fe400000006ff */
[----:B------:R-:W-:Y:S01]  /*3d00*/  SHF.L.U32 R0, R11, 0x1f, RZ ;  /* 0x0000001f0b007819 */ /* 0x000fe200000006ff */
[----:B------:R-:W-:Y:S01]  /*3d10*/  @!PT LDS RZ, [RZ] ;  /* 0x00000000fffff984 */ /* 0x000fe20000000800 */
[----:B------:R-:W-:Y:S01]  /*3d20*/  @!PT LDS RZ, [RZ] ;  /* 0x00000000fffff984 */ /* 0x000fe20000000800 */
[----:B------:R-:W-:Y:S01]  /*3d30*/  @!PT LDS RZ, [RZ] ;  /* 0x00000000fffff984 */ /* 0x000fe20000000800 */
[----:B------:R-:W-:Y:S01]  /*3d40*/  @!PT LDS RZ, [RZ] ;  /* 0x00000000fffff984 */ /* 0x000fe20000000800 */
[----:B------:R2:W-:Y:S06]  /*3d50*/  MEMBAR.ALL.CTA ;  /* 0x0000000000007992 */ /* 0x0005ec0000008000 */
[----:B--2---:R-:W2:Y:S02]  /*3d60*/  FENCE.VIEW.ASYNC.S ;  /* 0x00000000000073c6 */ /* 0x004ea40000000000 */
[----:B--2---:R2:W-:Y:S01]  /*3d70*/  SYNCS.ARRIVE.TRANS64.RED.A1T0 RZ, [R3+URZ], RZ ;  /* 0x000000ff03ff79a7 */ /* 0x0045e200081004ff */
[----:B------:R2:W4:Y:S01]  /*3d80*/  @P0 SYNCS.PHASECHK.TRANS64.TRYWAIT P2, [UR4], R2 ;  /* 0x00000002ff0005a7 */ /* 0x0005220008041104 */
[----:B-1----:R-:W-:Y:S01]  /*3d90*/  LOP3.LUT P1, RZ, R6, 0x1, RZ, 0xc0, !PT ;  /* 0x0000000106ff7812 */ /* 0x002fe2000782c0ff */
[----:B------:R-:W1:Y:S02]  /*3da0*/  SYNCS.PHASECHK.TRANS64.TRYWAIT P0, [UR9+0x1f0], R0 ;  /* 0x0001f000ff0075a7 */ /* 0x000e640008001109 */
[----:B-12-4-:R-:W-:Y:S10]  /*3db0*/  @!P0 BRA `(.L_x_75) ;  /* 0x0000005c001c8947 */ /* 0x016ff40003800000 */
.L_x_184:
[----:B------:R-:W-:Y:S01]  /*3dc0*/  IADD3 R10, PT, PT, R10, 0x1, RZ ;  /* 0x000000010a0a7810 */ /* 0x000fe20007ffe0ff */
[----:B------:R-:W-:Y:S06]  /*3dd0*/  BRA.U !UP3, `(.L_x_76) ;  /* 0x000000010b8c7547 */ /* 0x000fec000b800000 */
[----:B------:R-:W-:Y:S02]  /*3de0*/  ULEA UR8, UR16, UR19, 0x7 ;  /* 0x0000001310087291 */ /* 0x000fe4000f8e38ff */
[----:B------:R-:W-:Y:S01]  /*3df0*/  UPLOP3.LUT UP4, UPT, UPT, UPT, UPT, 0x40, 0x4 ;  /* 0x000000000004789c */ /* 0x000fe20003f8e870 */
[----:B------:R-:W-:Y:S01]  /*3e00*/  UMOV UR14, UR10 ;  /* 0x0000000a000e7c82 */ /* 0x000fe20008000000 */
[----:B------:R-:W-:Y:S01]  /*3e10*/  UMOV UR13, UR5 ;  /* 0x00000005000d7c82 */ /* 0x000fe20008000000 */
[----:B------:R-:W-:-:S08]  /*3e20*/  UMOV UR12, UR15 ;  /* 0x0000000f000c7c82 */ /* 0x000fd00008000000 */
.L_x_79:
[----:B------:R-:W-:Y:S02]  /*3e30*/  UIADD3 UR14, UPT, UPT, UR14, 0x1, URZ ;  /* 0x000000010e0e7890 */ /* 0x000fe4000fffe0ff */
[----:B--2---:R-:W-:Y:S02]  /*3e40*/  ULEA UR7, UR12, UR6, 0x3 ;  /* 0x000000060c077291 */ /* 0x004fe4000f8e18ff */
[----:B------:R-:W-:Y:S01]  /*3e50*/  UISETP.NE.AND UP0, UPT, UR14, URZ, UPT ;  /* 0x000000ff0e00728c */ /* 0x000fe2000bf05270 */
[----:B----4-:R-:W-:Y:S10]  /*3e60*/  @P2 BRA `(.L_x_77) ;  /* 0x00000000000c2947 */ /* 0x010ff40003800000 */
[----:B-1----:R-:W-:Y:S04]  /*3e70*/  SHF.L.U32 R3, R8, 0x1f, RZ ;  /* 0x0000001f08037819 */ /* 0x002fe800000006ff */
[----:B------:R-:W1:Y:S02]  /*3e80*/  SYNCS.PHASECHK.TRANS64.TRYWAIT P0, [UR7], R3 ;  /* 0x00000003ff0075a7 */ /* 0x000e640008001107 */
[----:B-1----:R-:W-:Y:S05]  /*3e90*/  @!P0 BRA `(.L_x_78) ;  /* 0x0000005800fc8947 */ /* 0x002fea0003800000 */
.L_x_77:
[----:B------:R-:W-:Y:S01]  /*3ea0*/  UISETP.NE.AND UP1, UPT, UR13, 0x1, UPT ;  /* 0x000000010d00788c */ /* 0x000fe2000bf25270 */
[----:B------:R-:W-:Y:S01]  /*3eb0*/  PLOP3.LUT P2, PT, PT, PT, PT, 0x80, 0x8 ;  /* 0x000000000008781c */ /* 0x000fe20003f4f070 */
[----:B------:R-:W-:Y:S02]  /*3ec0*/  UIADD3 UR15, UPT, UPT, UR12, 0x1, URZ ;  /* 0x000000010c0f7890 */ /* 0x000fe4000fffe0ff */
[----:B------:R-:W-:Y:S02]  /*3ed0*/  UIADD3 UR7, UPT, UPT, UR7, 0xc0, URZ ;  /* 0x000000c007077890 */ /* 0x000fe4000fffe0ff */
[----:B------:R-:W-:Y:S01]  /*3ee0*/  UISETP.NE.AND UP2, UPT, UR15, 0x18, UPT ;  /* 0x000000180f00788c */ /* 0x000fe2000bf45270 */
[----:B------:R-:W-:Y:S01]  /*3ef0*/  PLOP3.LUT P0, PT, PT, PT, UP1, 0x80, 0x8 ;  /* 0x000000000008781c */ /* 0x000fe20003f0f018 */
[----:B------:R-:W-:Y:S02]  /*3f00*/  UIADD3 UR13, UPT, UPT, UR13, -0x1, URZ ;  /* 0xffffffff0d0d7890 */ /* 0x000fe4000fffe0ff */
[----:B------:R-:W-:Y:S02]  /*3f10*/  USEL UR11, URZ, 0x1, UP2 ;  /* 0x00000001ff0b7887 */ /* 0x000fe40009000000 */
[----:B------:R-:W-:Y:S01]  /*3f20*/  USEL UR15, UR15, URZ, UP2 ;  /* 0x000000ff0f0f7287 */ /* 0x000fe20009000000 */
[----:B------:R-:W-:Y:S01]  /*3f30*/  UMOV UR23, 0x40004040 ;  /* 0x4000404000177882 */ /* 0x000fe20000000000 */
[----:B------:R-:W-:Y:S02]  /*3f40*/  UMOV UR25, 0x40004040 ;  /* 0x4000404000197882 */ /* 0x000fe40000000000 */
[----:B------:R-:W-:Y:S01]  /*3f50*/  @UP1 ULEA UR4, UR15, UR6, 0x3 ;  /* 0x000000060f041291 */ /* 0x000fe2000f8e18ff */
[----:B------:R-:W-:Y:S04]  /*3f60*/  LOP3.LUT R8, R8, UR11, RZ, 0x3c, !PT ;  /* 0x0000000b08087c12 */ /* 0x000fe8000f8e3cff */
[----:B-1----:R-:W-:Y:S04]  /*3f70*/  @P0 SHF.L.U32 R0, R8, 0x1f, RZ ;  /* 0x0000001f08000819 */ /* 0x002fe800000006ff */
[----:B------:R2:W4:Y:S01]  /*3f80*/  @P0 SYNCS.PHASECHK.TRANS64.TRYWAIT P2, [UR4], R0 ;  /* 0x00000000ff0005a7 */ /* 0x0005220008041104 */
[----:B------:R-:W-:Y:S03]  /*3f90*/  USHF.L.U32 UR4, UR12, 0x8, URZ ;  /* 0x000000080c047899 */ /* 0x000fe600080006ff */
[----:B------:R-:W-:Y:S01]  /*3fa0*/  UMOV UR12, UR15 ;  /* 0x0000000f000c7c82 */ /* 0x000fe20008000000 */
[----:B------:R-:W-:Y:S02]  /*3fb0*/  UIADD3 UR22, UPT, UPT, UR18, UR4, URZ ;  /* 0x0000000412167290 */ /* 0x000fe4000fffe0ff */
[----:B------:R-:W-:Y:S09]  /*3fc0*/  UIADD3 UR24, UPT, UPT, UR17, UR4, URZ ;  /* 0x0000000411187290 */ /* 0x000ff2000fffe0ff */
[----:B------:R2:W-:Y:S01]  /*3fd0*/  UTCQMMA gdesc[UR22], gdesc[UR24], tmem[UR8], tmem[UR20], idesc[UR21], UP4 ;  /* 0x00ff1418160075ea */ /* 0x0005e2000a000308 */
[----:B------:R-:W-:Y:S01]  /*3fe0*/  UPLOP3.LUT UP4, UPT, UPT, UPT, UPT, 0x80, 0x8 ;  /* 0x000000000008789c */ /* 0x000fe20003f8f070 */
[----:B------:R2:W-:Y:S01]  /*3ff0*/  UTCBAR [UR7], URZ ;  /* 0x000000ff070073e9 */ /* 0x0005e200080000ff */
[----:B------:R-:W-:Y:S09]  /*4000*/  BRA.U UP0, `(.L_x_79) ;  /* 0xfffffffd00887547 */ /* 0x000ff2000b83ffff */
.L_x_76:
[----:B------:R-:W-:Y:S01]  /*4010*/  UIADD3 UR16, UPT, UPT, UR16, 0x1, URZ ;  /* 0x0000000110107890 */ /* 0x000fe2000fffe0ff */
[C---:B------:R-:W-:Y:S01]  /*4020*/  ISETP.NE.AND P0, PT, R10.reuse, 0x2, PT ;  /* 0x000000020a00780c */ /* 0x040fe20003f05270 */
[----:B------:R-:W-:Y:S02]  /*4030*/  UIADD3 UR9, UPT, UPT, UR9, 0x1d0, URZ ;  /* 0x000001d009097890 */ /* 0x000fe4000fffe0ff */
[----:B------:R-:W-:Y:S01]  /*4040*/  UISETP.NE.AND UP0, UPT, UR16, 0x4, UPT ;  /* 0x000000041000788c */ /* 0x000fe2000bf05270 */
[----:B-12---:R-:W-:Y:S02]  /*4050*/  SEL R0, RZ, 0x1, P0 ;  /* 0x00000001ff007807 */ /* 0x006fe40000000000 */
[----:B------:R-:W-:Y:S01]  /*4060*/  SEL R10, R10, RZ, P0 ;  /* 0x000000ff0a0a7207 */ /* 0x000fe20000000000 */
[----:B------:R-:W-:Y:S01]  /*4070*/  USEL UR4, URZ, 0x1, UP0 ;  /* 0x00000001ff047887 */ /* 0x000fe20008000000 */
[----:B------:R-:W-:Y:S01]  /*4080*/  LOP3.LUT R9, R9, R0, RZ, 0x3c, !PT ;  /* 0x0000000009097212 */ /* 0x000fe200078e3cff */
[----:B------:R-:W-:Y:S01]  /*4090*/  USEL UR16, UR16, URZ, UP0 ;  /* 0x000000ff10107287 */ /* 0x000fe20008000000 */
[----:B------:R1:W-:Y:S03]  /*40a0*/  UTCBAR [UR9], URZ ;  /* 0x000000ff090073e9 */ /* 0x0003e600080000ff */
[----:B------:R-:W-:Y:S01]  /*40b0*/  LOP3.LUT R11, R11, UR4, RZ, 0x3c, !PT ;  /* 0x000000040b0b7c12 */ /* 0x000fe2000f8e3cff */
[----:B------:R-:W-:Y:S07]  /*40c0*/  @P1 BRA `(.L_x_80) ;  /* 0xfffffff800d81947 */ /* 0x000fee000383ffff */
[----:B------:R-:W2:Y:S01]  /*40d0*/  S2UR UR4, SR_CgaCtaId ;  /* 0x00000000000479c3 */ /* 0x000ea20000008800 */
[----:B------:R-:W-:Y:S01]  /*40e0*/  ELECT P0, URZ, PT ;  /* 0x0000000000ff782f */ /* 0x000fe20003800000 */
[----:B------:R-:W-:Y:S01]  /*40f0*/  IMAD.MOV.U32 R0, RZ, RZ, 0x1 ;  /* 0x00000001ff007424 */ /* 0x000fe200078e00ff */
[----:B------:R-:W-:Y:S01]  /*4100*/  UIADD3 UR6, UPT, UPT, UR6, 0x1f0, URZ ;  /* 0x000001f006067890 */ /* 0x000fe2000fffe0ff */
[----:B------:R-:W-:Y:S01]  /*4110*/  SHF.L.U32 R3, R11, 0x1f, RZ ;  /* 0x0000001f0b037819 */ /* 0x000fe200000006ff */
[----:B------:R-:W-:-:S03]  /*4120*/  UMOV UR5, 0x40 ;  /* 0x0000004000057882 */ /* 0x000fc60000000000 */
[----:B------:R-:W-:Y:S01]  /*4130*/  UVIRTCOUNT.DEALLOC.SMPOOL 0x80 ;  /* 0x000000800000784c */ /* 0x000fe20000000000 */
[----:B--2---:R-:W-:Y:S02]  /*4140*/  ULEA UR4, UR4, UR5, 0x18 ;  /* 0x0000000504047291 */ /* 0x004fe4000f8ec0ff */
[----:B------:R-:W-:-:S07]  /*4150*/  ULEA UR5, UR16, UR6, 0x3 ;  /* 0x0000000610057291 */ /* 0x000fce000f8e18ff */
[----:B------:R2:W-:Y:S02]  /*4160*/  @P0 STS.U8 [UR4+0x1c], R0 ;  /* 0x00001c00ff000988 */ /* 0x0005e40008000004 */
[----:B------:R-:W3:Y:S02]  /*4170*/  SYNCS.PHASECHK.TRANS64.TRYWAIT P0, [UR5], R3 ;  /* 0x00000003ff0075a7 */ /* 0x000ee40008001105 */
[----:B--23--:R-:W-:Y:S05]  /*4180*/  @!P0 BRA `(.L_x_81) ;  /* 0x0000005800588947 */ /* 0x00cfea0003800000 */
.L_x_187:
[----:B------:R-:W-:-:S04]  /*4190*/  UIADD3 UR7, UPT, UPT, UR16, 0x1, URZ ;  /* 0x0000000110077890 */ /* 0x000fc8000fffe0ff */
[----:B------:R-:W-:-:S04]  /*41a0*/  UISETP.NE.AND UP0, UPT, UR7, 0x4, UPT ;  /* 0x000000040700788c */ /* 0x000fc8000bf05270 */
[----:B------:R-:W-:Y:S02]  /*41b0*/  USEL UR8, URZ, 0x1, UP0 ;  /* 0x00000001ff087887 */ /* 0x000fe40008000000 */
[----:B------:R-:W-:-:S04]  /*41c0*/  USEL UR7, UR7, URZ, UP0 ;  /* 0x000000ff07077287 */ /* 0x000fc80008000000 */
[----:B------:R-:W-:Y:S01]  /*41d0*/  ULEA UR5, UR7, UR6, 0x3 ;  /* 0x0000000607057291 */ /* 0x000fe2000f8e18ff */
[----:B------:R-:W-:-:S04]  /*41e0*/  LOP3.LUT R2, R11, UR8, RZ, 0x3c, !PT ;  /* 0x000000080b027c12 */ /* 0x000fc8000f8e3cff */
[----:B--2---:R-:W-:-:S04]  /*41f0*/  SHF.L.U32 R3, R2, 0x1f, RZ ;  /* 0x0000001f02037819 */ /* 0x004fc800000006ff */
[----:B------:R-:W2:Y:S02]  /*4200*/  SYNCS.PHASECHK.TRANS64.TRYWAIT P0, [UR5], R3 ;  /* 0x00000003ff0075a7 */ /* 0x000ea40008001105 */
[----:B--2---:R-:W-:Y:S05]  /*4210*/  @!P0 BRA `(.L_x_82) ;  /* 0x00000058004c8947 */ /* 0x004fea0003800000 */
.L_x_189:
        /* <DEDUP_REMOVED lines=9> */
.L_x_191:
[----:B------:R-:W-:-:S04]  /*42b0*/  UIADD3 UR7, UPT, UPT, UR7, 0x1, URZ ;  /* 0x0000000107077890 */ /* 0x000fc8000fffe0ff */
[----:B------:R-:W-:-:S04]  /*42c0*/  UISETP.NE.AND UP0, UPT, UR7, 0x4, UPT ;  /* 0x000000040700788c */ /* 0x000fc8000bf05270 */
[----:B------:R-:W-:Y:S02]  /*42d0*/  USEL UR5, URZ, 0x1, UP0 ;  /* 0x00000001ff057887 */ /* 0x000fe40008000000 */
[----:B------:R-:W-:-:S04]  /*42e0*/  USEL UR7, UR7, URZ, UP0 ;  /* 0x000000ff07077287 */ /* 0x000fc80008000000 */
[----:B------:R-:W-:Y:S01]  /*42f0*/  ULEA UR7, UR7, UR6, 0x3 ;  /* 0x0000000607077291 */ /* 0x000fe2000f8e18ff */
[----:B--2---:R-:W-:-:S04]  /*4300*/  LOP3.LUT R3, R2, UR5, RZ, 0x3c, !PT ;  /* 0x0000000502037c12 */ /* 0x004fc8000f8e3cff */
[----:B------:R-:W-:-:S04]  /*4310*/  SHF.L.U32 R3, R3, 0x1f, RZ ;  /* 0x0000001f03037819 */ /* 0x000fc800000006ff */
[----:B------:R-:W2:Y:S02]  /*4320*/  SYNCS.PHASECHK.TRANS64.TRYWAIT P0, [UR7], R3 ;  /* 0x00000003ff0075a7 */ /* 0x000ea40008001107 */
[----:B--2---:R-:W-:Y:S05]  /*4330*/  @!P0 BRA `(.L_x_84) ;  /* 0x0000005800348947 */ /* 0x004fea0003800000 */
.L_x_193:
[----:B------:R-:W-:Y:S01]  /*4340*/  NOP ;  /* 0x0000000000007918 */ /* 0x000fe20000000000 */
[----:B--2---:R-:W2:Y:S01]  /*4350*/  LDS R0, [UR4+0x14] ;  /* 0x00001404ff007984 */ /* 0x004ea20008000800 */
[----:B------:R-:W-:Y:S01]  /*4360*/  ULOP3.LUT UR6, UR19, 0xffff, URZ, 0xc0, !UPT ;  /* 0x0000ffff13067892 */ /* 0x000fe2000f8ec0ff */
[----:B------:R-:W-:Y:S01]  /*4370*/  UMOV UR8, 0xffff ;  /* 0x0000ffff00087882 */ /* 0x000fe20000000000 */
[----:B------:R-:W-:Y:S02]  /*4380*/  UMOV UR5, 0x1 ;  /* 0x0000000100057882 */ /* 0x000fe40000000000 */
[----:B------:R-:W-:-:S04]  /*4390*/  USHF.R.U32.HI UR6, URZ, 0x5, UR6 ;  /* 0x00000005ff067899 */ /* 0x000fc80008011606 */
[----:B------:R-:W-:Y:S02]  /*43a0*/  USHF.L.U32 UR8, UR8, UR6, URZ ;  /* 0x0000000608087299 */ /* 0x000fe400080006ff */
[----:B------:R-:W-:-:S04]  /*43b0*/  USHF.L.U32 UR5, UR5, UR6, URZ ;  /* 0x0000000605057299 */ /* 0x000fc800080006ff */
[----:B--2---:R-:W-:-:S04]  /*43c0*/  LOP3.LUT R0, R0, UR8, RZ, 0xc0, !PT ;  /* 0x0000000800007c12 */ /* 0x004fc8000f8ec0ff */
[----:B------:R-:W-:-:S13]  /*43d0*/  ISETP.NE.AND P0, PT, R0, UR8, PT ;  /* 0x0000000800007c0c */ /* 0x000fda000bf05270 */
[----:B------:R-:W-:Y:S05]  /*43e0*/  @P0 BRA `(.L_x_85) ;  /* 0x0000000000580947 */ /* 0x000fea0003800000 */
[----:B------:R-:W2:Y:S02]  /*43f0*/  LDS R0, [UR4+0x18] ;  /* 0x00001804ff007984 */ /* 0x000ea40008000800 */
[----:B--2---:R-:W-:-:S04]  /*4400*/  LOP3.LUT R0, R0, UR5, RZ, 0xc0, !PT ;  /* 0x0000000500007c12 */ /* 0x004fc8000f8ec0ff */
[----:B------:R-:W-:-:S13]  /*4410*/  ISETP.NE.AND P0, PT, R0, UR5, PT ;  /* 0x0000000500007c0c */ /* 0x000fda000bf05270 */
[----:B------:R-:W-:Y:S05]  /*4420*/  @P0 BRA `(.L_x_86) ;  /* 0x00000000003c0947 */ /* 0x000fea0003800000 */
[----:B------:R-:W2:Y:S01]  /*4430*/  S2R R2, SR_LANEID ;  /* 0x0000000000027919 */ /* 0x000ea20000000000 */
[----:B------:R-:W-:Y:S01]  /*4440*/  ULOP3.LUT UR8, URZ, UR8, URZ, 0x33, !UPT ;  /* 0x00000008ff087292 */ /* 0x000fe2000f8e33ff */
[----:B------:R-:W-:Y:S01]  /*4450*/  LOP3.LUT R4, RZ, UR5, RZ, 0x33, !PT ;  /* 0x00000005ff047c12 */ /* 0x000fe2000f8e33ff */
[----:B------:R-:W-:Y:S02]  /*4460*/  VOTEU.ANY UR7, UPT, PT ;  /* 0x0000000000077886 */ /* 0x000fe400038e0100 */
[----:B------:R-:W-:Y:S01]  /*4470*/  UFLO.U32 UR7, UR7 ;  /* 0x00000007000772bd */ /* 0x000fe200080e0000 */
[----:B------:R-:W3:Y:S01]  /*4480*/  REDUX UR5, R4 ;  /* 0x00000000040573c4 */ /* 0x000ee20000000000 */
[----:B------:R-:W-:-:S06]  /*4490*/  IMAD.U32 R0, RZ, RZ, UR8 ;  /* 0x00000008ff007e24 */ /* 0x000fcc000f8e00ff */
[----:B------:R1:W-:Y:S01]  /*44a0*/  UTCATOMSWS.AND URZ, UR8 ;  /* 0x0000000800ff79e3 */ /* 0x0003e20008000000 */
[----:B------:R-:W4:Y:S01]  /*44b0*/  REDUX UR6, R0 ;  /* 0x00000000000673c4 */ /* 0x000f220000000000 */
[----:B--2---:R-:W-:Y:S01]  /*44c0*/  ISETP.EQ.U32.AND P0, PT, R2, UR7, PT ;  /* 0x0000000702007c0c */ /* 0x004fe2000bf02070 */
[----:B---3--:R-:W-:Y:S01]  /*44d0*/  IMAD.U32 R2, RZ, RZ, UR5 ;  /* 0x00000005ff027e24 */ /* 0x008fe2000f8e00ff */
[----:B----4-:R-:W-:-:S11]  /*44e0*/  MOV R3, UR6 ;  /* 0x0000000600037c02 */ /* 0x010fd60008000f00 */
[----:B------:R1:W-:Y:S04]  /*44f0*/  @P0 ATOMS.AND RZ, [UR4+0x14], R3 ;  /* 0x00001403ffff098c */ /* 0x0003e8000a800004 */
[----:B------:R1:W-:Y:S01]  /*4500*/  @P0 ATOMS.AND RZ, [UR4+0x18], R2 ;  /* 0x00001802ffff098c */ /* 0x0003e2000a800004 */
[----:B------:R-:W-:Y:S05]  /*4510*/  BRA `(.L_x_87) ;  /* 0x0000000000147947 */ /* 0x000fea0003800000 */
.L_x_86:
[----:B------:R-:W-:Y:S02]  /*4520*/  MOV R2, 0x4540 ;  /* 0x0000454000027802 */ /* 0x000fe40000000f00 */
[----:B-1--45:R-:W-:Y:S05]  /*4530*/  CALL.REL.NOINC `($__internal_0_$__cuda_sm10x_tcgen05_guardrail_trap_col_being_dealloced_not_returned_by_alloc) ;  /* 0x0000005800907944 */ /* 0x032fea0003c00000 */
[----:B------:R-:W-:Y:S05]  /*4540*/  BRA `(.L_x_87) ;  /* 0x0000000000087947 */ /* 0x000fea0003800000 */
.L_x_85:
[----:B------:R-:W-:Y:S02]  /*4550*/  MOV R2, 0x4570 ;  /* 0x0000457000027802 */ /* 0x000fe40000000f00 */
[----:B-1--45:R-:W-:Y:S05]  /*4560*/  CALL.REL.NOINC `($__internal_2_$__cuda_sm10x_tcgen05_guardrail_trap_unallocated_columns_being_dealloced) ;  /* 0x00000058009c7944 */ /* 0x032fea0003c00000 */
.L_x_87:
[----:B------:R-:W-:Y:S01]  /*4570*/  NOP ;  /* 0x0000000000007918 */ /* 0x000fe20000000000 */
[----:B-1----:R-:W-:Y:S05]  /*4580*/  EXIT ;  /* 0x000000000000794d */ /* 0x002fea0003800000 */
.L_x_69:
[----:B------:R-:W-:-:S09]  /*4590*/  UISETP.NE.OR UP2, UPT, UR8, 0x3, !UP2 ;  /* 0x000000030800788c */ /* 0x000fd2000d745670 */
[----:B------:R-:W-:Y:S05]  /*45a0*/  BRA.U UP2, `(.L_x_88) ;  /* 0x0000000d02407547 */ /* 0x000fea000b800000 */
[----:B------:R-:W1:Y:S01]  /*45b0*/  LDC R0, c[0x0][0xb30] ;  /* 0x0002cc00ff007b82 */ /* 0x000e620000000800 */
[----:B------:R-:W2:Y:S01]  /*45c0*/  LDCU.64 UR8, c[0x0][0x888] ;  /* 0x00011100ff0877ac */ /* 0x000ea20008000a00 */
[----:B------:R-:W-:Y:S02]  /*45d0*/  HFMA2 R29, -RZ, RZ, 0, 0 ;  /* 0x00000000ff1d7431 */ /* 0x000fe400000001ff */
[----:B------:R-:W-:Y:S01]  /*45e0*/  IMAD.MOV.U32 R31, RZ, RZ, 0x1 ;  /* 0x00000001ff1f7424 */ /* 0x000fe200078e00ff */
[----:B------:R-:W-:Y:S01]  /*45f0*/  MOV R23, 0x2000 ;  /* 0x0000200000177802 */ /* 0x000fe20000000f00 */
[----:B------:R-:W4:Y:S01]  /*4600*/  LDCU.64 UR4, c[0x0][0x890] ;  /* 0x00011200ff0477ac */ /* 0x000f220008000a00 */
[----:B------:R-:W-:Y:S01]  /*4610*/  IMAD.MOV.U32 R30, RZ, RZ, RZ ;  /* 0x000000ffff1e7224 */ /* 0x000fe200078e00ff */
[----:B------:R-:W3:Y:S01]  /*4620*/  LDC R19, c[0x0][0x370] ;  /* 0x0000dc00ff137b82 */ /* 0x000ee20000000800 */
[----:B------:R-:W-:Y:S01]  /*4630*/  UMOV UR7, 0x400 ;  /* 0x0000040000077882 */ /* 0x000fe20000000000 */
[----:B------:R-:W-:-:S02]  /*4640*/  UPLOP3.LUT UP1, UPT, UPT, UPT, UPT, 0x40, 0x4 ;  /* 0x000000000004789c */ /* 0x000fc40003f2e870 */
[----:B------:R-:W-:-:S04]  /*4650*/  ULEA UR7, UR37, UR7, 0x18 ;  /* 0x0000000725077291 */ /* 0x000fc8000f8ec0ff */
[----:B------:R-:W3:Y:S01]  /*4660*/  LDC R2, c[0x0][0xb0c] ;  /* 0x0002c300ff027b82 */ /* 0x000ee20000000800 */
[----:B------:R-:W-:Y:S02]  /*4670*/  UIADD3 UR13, UPT, UPT, UR7, 0x188, URZ ;  /* 0x00000188070d7890 */ /* 0x000fe4000fffe0ff */
[----:B--2---:R-:W-:Y:S02]  /*4680*/  UISETP.NE.U32.AND UP2, UPT, UR8, URZ, UPT ;  /* 0x000000ff0800728c */ /* 0x004fe4000bf45070 */
[----:B------:R-:W-:Y:S02]  /*4690*/  UIADD3 UR17, UPT, UPT, UR7, 0x180, URZ ;  /* 0x0000018007117890 */ /* 0x000fe4000fffe0ff */
[----:B----4-:R-:W-:Y:S01]  /*46a0*/  UISETP.NE.U32.AND UP3, UPT, UR4, URZ, UPT ;  /* 0x000000ff0400728c */ /* 0x010fe2000bf65070 */
[----:B------:R-:W2:Y:S01]  /*46b0*/  LDC R18, c[0x0][0xb20] ;  /* 0x0002c800ff127b82 */ /* 0x000ea20000000800 */
[----:B-1----:R-:W-:Y:S01]  /*46c0*/  ISETP.NE.AND P1, PT, R0, 0x1, PT ;  /* 0x000000010000780c */ /* 0x002fe20003f25270 */
[----:B------:R-:W-:-:S02]  /*46d0*/  UISETP.NE.AND.EX UP2, UPT, UR9, URZ, UPT, UP2 ;  /* 0x000000ff0900728c */ /* 0x000fc4000bf45320 */
[----:B------:R-:W-:Y:S02]  /*46e0*/  UPRMT UR13, UR37, 0x654, UR13 ;  /* 0x00000654250d7896 */ /* 0x000fe4000800000d */
[----:B------:R-:W-:Y:S02]  /*46f0*/  UISETP.NE.AND.EX UP3, UPT, UR5, URZ, UPT, UP3 ;  /* 0x000000ff0500728c */ /* 0x000fe4000bf65330 */
[----:B------:R-:W1:Y:S08]  /*4700*/  LDC.64 R32, c[0x0][0x348] ;  /* 0x0000d200ff207b82 */ /* 0x000e700000000a00 */
[----:B------:R-:W4:Y:S08]  /*4710*/  LDC.64 R16, c[0x0][0xb10] ;  /* 0x0002c400ff107b82 */ /* 0x000f300000000a00 */
[----:B------:R-:W1:Y:S08]  /*4720*/  LDC.64 R6, c[0x0][0xb18] ;  /* 0x0002c600ff067b82 */ /* 0x000e700000000a00 */
[----:B------:R-:W1:Y:S08]  /*4730*/  LDC.64 R4, c[0x0][0xb28] ;  /* 0x0002ca00ff047b82 */ /* 0x000e700000000a00 */
[----:B--23--:R-:W1:Y:S02]  /*4740*/  LDC R22, c[0x0][0x374] ;  /* 0x0000dd00ff167b82 */ /* 0x00ce640000000800 */
.L_x_97:
[C---:B------:R-:W-:Y:S02]  /*4750*/  LEA R0, R30.reuse, UR7, 0x3 ;  /* 0x000000071e007c11 */ /* 0x040fe4000f8e18ff */
[----:B------:R-:W-:Y:S02]  /*4760*/  SHF.L.U32 R3, R29, 0x1f, RZ ;  /* 0x0000001f1d037819 */ /* 0x000fe400000006ff */
[----:B------:R-:W-:Y:S02]  /*4770*/  LEA R24, R30, UR7, 0x4 ;  /* 0x000000071e187c11 */ /* 0x000fe4000f8e20ff */
[----:B--2---:R-:W2:Y:S02]  /*4780*/  SYNCS.PHASECHK.TRANS64.TRYWAIT P0, [R0+URZ+0x1b0], R3 ;  /* 0x0001b003000075a7 */ /* 0x004ea400080011ff */
[----:B--2---:R-:W-:Y:S05]  /*4790*/  @!P0 BRA `(.L_x_89) ;  /* 0x0000005400348947 */ /* 0x004fea0003800000 */
.L_x_194:
[----:B------:R-:W-:Y:S01]  /*47a0*/  ISETP.GE.AND P0, PT, R72, 0x1, PT ;  /* 0x000000014800780c */ /* 0x000fe20003f06270 */
[----:B------:R-:W3:Y:S01]  /*47b0*/  LDS.128 R24, [R24+0x240] ;  /* 0x0002400018187984 */ /* 0x000ee20000000c00 */
[----:B--2---:R-:W-:Y:S01]  /*47c0*/  VIADD R0, R0, 0x1c0 ;  /* 0x000001c000007836 */ /* 0x004fe20000000000 */
[----:B------:R-:W-:Y:S01]  /*47d0*/  @!PT LDS RZ, [RZ] ;  /* 0x00000000fffff984 */ /* 0x000fe20000000800 */
[----:B------:R-:W-:Y:S01]  /*47e0*/  @!PT LDS RZ, [RZ] ;  /* 0x00000000fffff984 */ /* 0x000fe20000000800 */
[----:B------:R-:W-:Y:S01]  /*47f0*/  @!PT LDS RZ, [RZ] ;  /* 0x00000000fffff984 */ /* 0x000fe20000000800 */
[----:B------:R-:W-:Y:S01]  /*4800*/  @!PT LDS RZ, [RZ] ;  /* 0x00000000fffff984 */ /* 0x000fe20000000800 */
[----:B------:R2:W-:Y:S06]  /*4810*/  MEMBAR.ALL.CTA ;  /* 0x0000000000007992 */ /* 0x0005ec0000008000 */
[----:B--2---:R-:W2:Y:S01]  /*4820*/  FENCE.VIEW.ASYNC.S ;  /* 0x00000000000073c6 */ /* 0x004ea20000000000 */
[----:B------:R-:W-:Y:S04]  /*4830*/  PRMT R0, RZ, 0x654, R0 ;  /* 0x00000654ff007816 */ /* 0x000fe80000000000 */
[----:B--2---:R2:W-:Y:S01]  /*4840*/  SYNCS.ARRIVE.TRANS64.RED.A1T0 RZ, [R0+URZ], RZ ;  /* 0x000000ff00ff79a7 */ /* 0x0045e200081004ff */
[----:B---3--:R-:W-:Y:S11]  /*4850*/  LOP3.LUT P3, RZ, R26, 0x1, RZ, 0xc0, !PT ;  /* 0x000000011aff7812 */ /* 0x008ff6000786c0ff */
[----:B------:R-:W-:Y:S02]  /*4860*/  @!UPT UIADD3 URZ, UPT, UPT, URZ, URZ, URZ ;  /* 0x000000fffffff290 */ /* 0x000fe4000fffe0ff */
[----:B------:R-:W-:Y:S02]  /*4870*/  @P3 MOV R13, R24 ;  /* 0x00000018000d3202 */ /* 0x000fe40000000f00 */
[----:B------:R-:W-:Y:S01]  /*4880*/  @P3 LOP3.LUT R8, R25, 0xffff, RZ, 0xc0, !PT ;  /* 0x0000ffff19083812 */ /* 0x000fe200078ec0ff */
[----:B--2---:R-:W-:Y:S06]  /*4890*/  @!P0 BRA `(.L_x_90) ;  /* 0x0000000000a48947 */ /* 0x004fec0003800000 */
[----:B-1----:R-:W-:Y:S01]  /*48a0*/  IMAD.HI.U32 R35, R22, R7, RZ ;  /* 0x0000000716237227 */ /* 0x002fe200078e00ff */
[----:B------:R-:W-:Y:S02]  /*48b0*/  ISETP.NE.AND P0, PT, R6, 0x1, PT ;  /* 0x000000010600780c */ /* 0x000fe40003f05270 */
[----:B------:R-:W-:Y:S01]  /*48c0*/  ISETP.NE.AND P2, PT, R72, 0x1, PT ;  /* 0x000000014800780c */ /* 0x000fe20003f45270 */
[----:B----4-:R-:W-:Y:S01]  /*48d0*/  IMAD.HI.U32 R34, R19, R16, RZ ;  /* 0x0000001013227227 */ /* 0x010fe200078e00ff */
[----:B------:R-:W-:Y:S02]  /*48e0*/  SHF.R.U32.HI R35, RZ, R18, R35 ;  /* 0x00000012ff237219 */ /* 0x000fe40000011623 */
[----:B------:R-:W-:Y:S01]  /*48f0*/  ISETP.NE.AND P4, PT, R2, 0x1, PT ;  /* 0x000000010200780c */ /* 0x000fe20003f85270 */
[----:B------:R-:W-:Y:S01]  /*4900*/  IMAD.HI.U32 R36, R13, R16, RZ ;  /* 0x000000100d247227 */ /* 0x000fe200078e00ff */
[----:B------:R-:W-:Y:S02]  /*4910*/  SHF.R.U32.HI R34, RZ, R17, R34 ;  /* 0x00000011ff227219 */ /* 0x000fe40000011622 */
[----:B------:R-:W-:Y:S01]  /*4920*/  SEL R3, R22, R35, !P0 ;  /* 0x0000002316037207 */ /* 0x000fe20004000000 */
[C---:B------:R-:W-:Y:S01]  /*4930*/  IMAD.HI.U32 R35, R8.reuse, R7, RZ ;  /* 0x0000000708237227 */ /* 0x040fe200078e00ff */
[----:B------:R-:W-:Y:S02]  /*4940*/  SEL R11, R19, R34, !P4 ;  /* 0x00000022130b7207 */ /* 0x000fe40006000000 */
[----:B------:R-:W-:Y:S01]  /*4950*/  SHF.R.U32.HI R36, RZ, R17, R36 ;  /* 0x00000011ff247219 */ /* 0x000fe20000011624 */
[----:B------:R-:W-:Y:S01]  /*4960*/  IMAD.HI.U32 R38, R3, R4, RZ ;  /* 0x0000000403267227 */ /* 0x000fe200078e00ff */
[----:B------:R-:W-:Y:S03]  /*4970*/  SHF.R.U32.HI R35, RZ, R18, R35 ;  /* 0x00000012ff237219 */ /* 0x000fe60000011623 */
[----:B------:R-:W-:Y:S01]  /*4980*/  IMAD.HI.U32 R34, R11, R4, RZ ;  /* 0x000000040b227227 */ /* 0x000fe200078e00ff */
[----:B------:R-:W-:Y:S02]  /*4990*/  @P2 SHF.R.U32.HI R3, RZ, R5, R38 ;  /* 0x00000005ff032219 */ /* 0x000fe40000011626 */
[----:B------:R-:W-:Y:S02]  /*49a0*/  SEL R9, R8, R35, !P0 ;  /* 0x0000002308097207 */ /* 0x000fe40004000000 */
[----:B------:R-:W-:Y:S01]  /*49b0*/  @P2 SHF.R.U32.HI R11, RZ, R5, R34 ;  /* 0x00000005ff0b2219 */ /* 0x000fe20000011622 */
[C---:B------:R-:W-:Y:S01]  /*49c0*/  IMAD R10, R72.reuse, R3, RZ ;  /* 0x00000003480a7224 */ /* 0x040fe200078e02ff */
[----:B------:R-:W-:Y:S01]  /*49d0*/  SEL R3, R13, R36, !P4 ;  /* 0x000000240d037207 */ /* 0x000fe20006000000 */
[C---:B------:R-:W-:Y:S03]  /*49e0*/  IMAD.HI.U32 R14, R9.reuse, R4, RZ ;  /* 0x00000004090e7227 */ /* 0x040fe600078e00ff */
[----:B------:R-:W-:Y:S01]  /*49f0*/  ISETP.GE.AND P0, PT, R9, R10, PT ;  /* 0x0000000a0900720c */ /* 0x000fe20003f06270 */
[C---:B------:R-:W-:Y:S01]  /*4a00*/  IMAD R12, R72.reuse, R11, RZ ;  /* 0x0000000b480c7224 */ /* 0x040fe200078e02ff */
[-C--:B------:R-:W-:Y:S04]  /*4a10*/  SHF.R.U32.HI R14, RZ, R5.reuse, R14 ;  /* 0x00000005ff0e7219 */ /* 0x080fe8000001160e */
[----:B------:R-:W-:Y:S02]  /*4a20*/  ISETP.GE.OR P0, PT, R3, R12, P0 ;  /* 0x0000000c0300720c */ /* 0x000fe40000706670 */
[----:B------:R-:W-:Y:S05]  /*4a30*/  SEL R15, R9, R14, !P2 ;  /* 0x0000000e090f7207 */ /* 0x000fea0005000000 */
[----:B------:R-:W-:Y:S04]  /*4a40*/  IMAD.MOV R14, RZ, RZ, -R15 ;  /* 0x000000ffff0e7224 */ /* 0x000fe800078e0a0f */
[----:B------:R-:W-:Y:S02]  /*4a50*/  IMAD R14, R72, R14, R9 ;  /* 0x0000000e480e7224 */ /* 0x000fe400078e0209 */
[C---:B------:R-:W-:Y:S05]  /*4a60*/  @!P0 IMAD.HI.U32 R10, R3.reuse, R4, RZ ;  /* 0x00000004030a8227 */ /* 0x040fea00078e00ff */
[----:B------:R-:W-:Y:S04]  /*4a70*/  @!P0 SHF.R.U32.HI R10, RZ, R5, R10 ;  /* 0x00000005ff0a8219 */ /* 0x000fe8000001160a */
[----:B------:R-:W-:Y:S01]  /*4a80*/  @!P0 SEL R0, R3, R10, !P2 ;  /* 0x0000000a03008207 */ /* 0x000fe20005000000 */
[----:B------:R-:W-:Y:S03]  /*4a90*/  IMAD.MOV R10, RZ, RZ, -R3 ;  /* 0x000000ffff0a7224 */ /* 0x000fe600078e0a03 */
[----:B------:R-:W-:Y:S01]  /*4aa0*/  @!P0 IADD3 R15, PT, PT, R15, -R0, RZ ;  /* 0x800000000f0f8210 */ /* 0x000fe20007ffe0ff */
[----:B------:R-:W-:Y:S01]  /*4ab0*/  @!P0 IMAD R0, R11, R14, R0 ;  /* 0x0000000e0b008224 */ /* 0x000fe200078e0200 */
[----:B------:R-:W-:Y:S01]  /*4ac0*/  IADD3 R11, PT, PT, -R9, RZ, RZ ;  /* 0x000000ff090b7210 */ /* 0x000fe20007ffe1ff */
[----:B------:R-:W-:Y:S02]  /*4ad0*/  IMAD R13, R2, R10, R13 ;  /* 0x0000000a020d7224 */ /* 0x000fe400078e020d */
[----:B------:R-:W-:Y:S02]  /*4ae0*/  @!P0 IMAD R9, R15, R72, R3 ;  /* 0x000000480f098224 */ /* 0x000fe400078e0203 */
[----:B------:R-:W-:Y:S02]  /*4af0*/  @!P0 IMAD.MOV.U32 R3, RZ, RZ, R0 ;  /* 0x000000ffff038224 */ /* 0x000fe400078e0000 */
[----:B------:R-:W-:Y:S02]  /*4b00*/  IMAD R8, R6, R11, R8 ;  /* 0x0000000b06087224 */ /* 0x000fe400078e0208 */
[----:B------:R-:W-:Y:S02]  /*4b10*/  IMAD R13, R3, R2, R13 ;  /* 0x00000002030d7224 */ /* 0x000fe400078e020d */
[----:B------:R-:W-:Y:S02]  /*4b20*/  IMAD R8, R9, R6, R8 ;  /* 0x0000000609087224 */ /* 0x000fe400078e0208 */
.L_x_90:
[----:B------:R-:W-:Y:S05]  /*4b30*/  BRA.U UP1, `(.L_x_91) ;  /* 0x0000000101107547 */ /* 0x000fea000b800000 */
[----:B------:R-:W-:Y:S04]  /*4b40*/  MOV R0, UR6 ;  /* 0x0000000600007c02 */ /* 0x000fe80008000f00 */
[----:B------:R-:W-:Y:S04]  /*4b50*/  SHF.L.U32 R3, R0, 0x1f, RZ ;  /* 0x0000001f00037819 */ /* 0x000fe800000006ff */
[----:B------:R-:W2:Y:S02]  /*4b60*/  SYNCS.PHASECHK.TRANS64.TRYWAIT P0, [UR7+0x1a8], R3 ;  /* 0x0001a803ff0075a7 */ /* 0x000ea40008001107 */
[----:B--2---:R-:W-:Y:S05]  /*4b70*/  @!P0 BRA `(.L_x_92) ;  /* 0x0000005000508947 */ /* 0x004fea0003800000 */
.L_x_91:
[----:B------:R-:W-:Y:S02]  /*4b80*/  R2UR UR19, R21 ;  /* 0x00000000151372ca */ /* 0x000fe400000e0000 */
[----:B------:R-:W-:Y:S02]  /*4b90*/  R2UR UR18, R20 ;  /* 0x00000000141272ca */ /* 0x000fe400000e0000 */
[----:B------:R-:W-:Y:S02]  /*4ba0*/  ISETP.NE.U32.AND P2, PT, RZ, UR4, PT ;  /* 0x00000004ff007c0c */ /* 0x000fe4000bf45070 */
[----:B------:R-:W-:Y:S02]  /*4bb0*/  SHF.L.U32 R12, R31, 0x1f, RZ ;  /* 0x0000001f1f0c7819 */ /* 0x000fe400000006ff */
[----:B------:R-:W-:Y:S05]  /*4bc0*/  ISETP.NE.AND.EX P2, PT, RZ, UR5, PT, P2 ;  /* 0x00000005ff007c0c */ /* 0x000fea000bf45320 */
[----:B------:R-:W-:Y:S02]  /*4bd0*/  USHF.L.U32 UR19, UR19, 0x7, URZ ;  /* 0x0000000713137899 */ /* 0x000fe400080006ff */
[----:B------:R-:W-:Y:S01]  /*4be0*/  USHF.L.U32 UR18, UR18, 0x7, URZ ;  /* 0x0000000712127899 */ /* 0x000fe200080006ff */
[----:B------:R-:W-:Y:S11]  /*4bf0*/  BRA.U !UP3, `(.L_x_93) ;  /* 0x000000010b347547 */ /* 0x000ff6000b800000 */
[----:B------:R-:W-:Y:S01]  /*4c00*/  UPLOP3.LUT UP0, UPT, UPT, UPT, UP2, 0x80, 0x8 ;  /* 0x000000000008789c */ /* 0x000fe20003f0f020 */
[----:B--2---:R-:W-:Y:S02]  /*4c10*/  HFMA2 R0, -RZ, RZ, 0, 5.9604644775390625e-08 ;  /* 0x00000001ff007431 */ /* 0x004fe400000001ff */
[----:B------:R-:W-:Y:S03]  /*4c20*/  IMAD.MOV.U32 R171, RZ, RZ, 0x1 ;  /* 0x00000001ffab7424 */ /* 0x000fe600078e00ff */
[----:B------:R-:W-:Y:S05]  /*4c30*/  PLOP3.LUT P0, PT, PT, PT, UP0, 0x80, 0x8 ;  /* 0x000000000008781c */ /* 0x000fea0003f0f008 */
[----:B------:R-:W2:Y:S01]  /*4c40*/  @UP0 LDCU.64 UR10, c[0x0][0x888] ;  /* 0x00011100ff0a07ac */ /* 0x000ea20008000a00 */
[----:B------:R-:W-:Y:S07]  /*4c50*/  @UP0 UIMAD UR8, UR36, UR4, URZ ;  /* 0x00000004240802a4 */ /* 0x000fee000f8e02ff */
[----:B------:R-:W-:Y:S01]  /*4c60*/  @!P0 PRMT R171, R0, 0x7610, R171 ;  /* 0x0000761000ab8816 */ /* 0x000fe200000000ab */
[----:B--2---:R-:W-:Y:S03]  /*4c70*/  @UP0 UIMAD.WIDE UR10, UR8, 0x4, UR10 ;  /* 0x00000004080a08a5 */ /* 0x004fe6000f8e020a */
[----:B------:R-:W2:Y:S03]  /*4c80*/  @!UP0 LDCU UR8, c[0x0][0x880] ;  /* 0x00011000ff0887ac */ /* 0x000ea60008000800 */
[----:B------:R-:W-:Y:S01]  /*4c90*/  IMAD.U32 R10, RZ, RZ, UR10 ;  /* 0x0000000aff0a7e24 */ /* 0x000fe2000f8e00ff */
[----:B------:R-:W-:Y:S05]  /*4ca0*/  MOV R11, UR11 ;  /* 0x0000000b000b7c02 */ /* 0x000fea0008000f00 */
[----:B-----5:R3:W5:Y:S02]  /*4cb0*/  @P0 LDG.E R81, desc[UR46][R10.64] ;  /* 0x0000002e0a510981 */ /* 0x020764000c1e1900 */
[----:B--23--:R-:W-:Y:S07]  /*4cc0*/  @!P0 IMAD.U32 R81, RZ, RZ, UR8 ;  /* 0x00000008ff518e24 */ /* 0x00cfee000f8e00ff */
.L_x_93:
[----:B-----5:R-:W-:Y:S01]  /*4cd0*/  @!P2 FSETP.EQ.AND P0, PT, R81, RZ, PT ;  /* 0x000000ff5100a20b */ /* 0x020fe20003f02000 */
[----:B------:R-:W-:Y:S01]  /*4ce0*/  @!UPT UIADD3 URZ, UPT, UPT, URZ, URZ, URZ ;  /* 0x000000fffffff290 */ /* 0x000fe2000fffe0ff */
[----:B------:R-:W-:Y:S11]  /*4cf0*/  @!P2 BRA `(.L_x_94) ;  /* 0x000000000014a947 */ /* 0x000ff60003800000 */
[----:B------:R-:W-:Y:S02]  /*4d00*/  LOP3.LUT P2, RZ, R171, 0xff, RZ, 0xc0, !PT ;  /* 0x000000ffabff7812 */ /* 0x000fe4000784c0ff */
[----:B------:R-:W-:Y:S04]  /*4d10*/  PLOP3.LUT P0, PT, PT, PT, UP0, 0x80, 0x8 ;  /* 0x000000000008781c */ /* 0x000fe80003f0f008 */
[----:B------:R-:W-:Y:S07]  /*4d20*/  PLOP3.LUT P0, PT, P0, PT, PT, 0x8, 0x80 ;  /* 0x000000000080781c */ /* 0x000fee000070e170 */
[----:B------:R-:W-:Y:S11]  /*4d30*/  @P2 FSETP.EQ.AND P0, PT, R81, RZ, PT ;  /* 0x000000ff5100220b */ /* 0x000ff60003f02000 */
[----:B------:R-:W-:Y:S02]  /*4d40*/  @!UPT UIADD3 URZ, UPT, UPT, URZ, URZ, URZ ;  /* 0x000000fffffff290 */ /* 0x000fe4000fffe0ff */
.L_x_94:
[----:B------:R-:W3:Y:S01]  /*4d50*/  SYNCS.PHASECHK.TRANS64.TRYWAIT P2, [UR7+0x190], R12 ;  /* 0x0001900cff0075a7 */ /* 0x000ee20008041107 */
[----:B------:R-:W-:Y:S04]  /*4d60*/  ELECT P4, URZ, PT ;  /* 0x0000000000ff782f */ /* 0x000fe80003880000 */
[----:B------:R-:W-:Y:S11]  /*4d70*/  PLOP3.LUT P4, PT, P0, P4, PT, 0xf2, 0x2f ;  /* 0x00000000002f781c */ /* 0x000ff60000789e72 */
[----:B------:R-:W-:Y:S02]  /*4d80*/  @!UPT UIADD3 URZ, UPT, UPT, URZ, URZ, URZ ;  /* 0x000000fffffff290 */ /* 0x000fe4000fffe0ff */
[----:B-1----:R-:W-:Y:S05]  /*4d90*/  @!P4 IADD3 R21, P0, PT, R32, 0x580, RZ ;  /* 0x000005802015c810 */ /* 0x002fea0007f1e0ff */
[----:B------:R-:W-:Y:S01]  /*4da0*/  @!P4 IMAD.X R20, RZ, RZ, R33, P0 ;  /* 0x000000ffff14c224 */ /* 0x000fe200000e0621 */
[----:B---3--:R-:W-:Y:S07]  /*4db0*/  @!P2 BRA `(.L_x_95) ;  /* 0x0000004c00d8a947 */ /* 0x008fee0003800000 */
.L_x_197:
[----:B------:R-:W3:Y:S01]  /*4dc0*/  LDC.64 R14, c[0x0][0xb10] ;  /* 0x0002c400ff0e7b82 */ /* 0x000ee20000000a00 */
[----:B------:R-:W-:Y:S01]  /*4dd0*/  @!P4 R2UR UR8, R20 ;  /* 0x000000001408c2ca */ /* 0x000fe200000e0000 */
[----:B------:R-:W-:Y:S01]  /*4de0*/  VOTEU.ALL UP1, P4 ;  /* 0x0000000000ff7886 */ /* 0x000fe20002020000 */
[----:B------:R-:W-:Y:S01]  /*4df0*/  @!P4 R2UR UR9, R21 ;  /* 0x000000001509c2ca */ /* 0x000fe200000e0000 */
[----:B------:R-:W-:Y:S01]  /*4e00*/  UMOV UR10, 0x0 ;  /* 0x00000000000a7882 */ /* 0x000fe20000000000 */
[----:B------:R-:W-:Y:S03]  /*4e10*/  UMOV UR11, 0x10000000 ;  /* 0x10000000000b7882 */ /* 0x000fe60000000000 */
[----:B------:R-:W5:Y:S01]  /*4e20*/  LDC.64 R10, c[0x0][0xb18] ;  /* 0x0002c600ff0a7b82 */ /* 0x000f620000000a00 */
[----:B------:R-:W-:Y:S01]  /*4e30*/  @!UP1 UIADD3 UR16, UPT, UPT, UR7, 0x400, URZ ;  /* 0x0000040007109890 */ /* 0x000fe2000fffe0ff */
[----:B------:R-:W-:Y:S01]  /*4e40*/  @P3 SHF.R.U32.HI R28, RZ, 0x10, R25 ;  /* 0x00000010ff1c3819 */ /* 0x000fe20000011619 */
[----:B------:R-:W-:Y:S01]  /*4e50*/  VOTEU.ALL UP1, P4 ;  /* 0x0000000000ff7886 */ /* 0x000fe20002020000 */
[----:B------:R-:W-:Y:S01]  /*4e60*/  UMOV UR20, UR36 ;  /* 0x0000002400147c82 */ /* 0x000fe20008000000 */
[----:B------:R-:W-:Y:S03]  /*4e70*/  VIADD R30, R30, 0x1 ;  /* 0x000000011e1e7836 */ /* 0x000fe60000000000 */
[----:B--2---:R-:W2:Y:S01]  /*4e80*/  @!P1 LDC R0, c[0x0][0xb20] ;  /* 0x0002c800ff009b82 */ /* 0x004ea20000000800 */
[----:B------:R-:W-:Y:S01]  /*4e90*/  IMAD.U32 R21, RZ, RZ, UR8 ;  /* 0x00000008ff157e24 */ /* 0x000fe2000f8e00ff */
[----:B------:R-:W-:Y:S06]  /*4ea0*/  UPRMT UR8, UR37, 0x654, UR17 ;  /* 0x0000065425087896 */ /* 0x000fec0008000011 */
[----:B-1----:R-:W1:Y:S01]  /*4eb0*/  @!P1 LDC R3, c[0x0][0xb0c] ;  /* 0x0002c300ff039b82 */ /* 0x002e620000000800 */
[----:B------:R-:W-:Y:S01]  /*4ec0*/  IMAD.U32 R20, RZ, RZ, UR9 ;  /* 0x00000009ff147e24 */ /* 0x000fe2000f8e00ff */
[----:B------:R-:W-:Y:S04]  /*4ed0*/  @!P4 R2UR UR15, R21 ;  /* 0x00000000150fc2ca */ /* 0x000fe800000e0000 */
[----:B------:R-:W-:Y:S01]  /*4ee0*/  @!P4 R2UR UR14, R20 ;  /* 0x00000000140ec2ca */ /* 0x000fe200000e0000 */
[----:B------:R-:W-:Y:S11]  /*4ef0*/  @!P4 IMAD.MOV.U32 R20, RZ, RZ, 0x2000 ;  /* 0x00002000ff14c424 */ /* 0x000ff600078e00ff */
[----:B------:R-:W-:Y:S01]  /*4f00*/  @!UPT UIADD3 URZ, UPT, UPT, URZ, URZ, URZ ;  /* 0x000000fffffff290 */ /* 0x000fe2000fffe0ff */
[----:B------:R1:W-:Y:S01]  /*4f10*/  @!UP1 UTMALDG.3D [UR16], [UR14], desc[UR10] ;  /* 0x00000a100e0095b4 */ /* 0x0003e20008011000 */
[----:B------:R1:W-:Y:S02]  /*4f20*/  @!P4 SYNCS.ARRIVE.TRANS64.RED.A0TR RZ, [UR7+0x180], R20 ;  /* 0x00018014ffffc9a7 */ /* 0x0003e40008300407 */
[----:B-1----:R-:W-:Y:S01]  /*4f30*/  @!P1 ISETP.NE.AND P2, PT, R3, 0x1, PT ;  /* 0x000000010300980c */ /* 0x002fe20003f45270 */
[C---:B---3--:R-:W-:Y:S01]  /*4f40*/  @!P1 IMAD.HI.U32 R14, R13.reuse, R14, RZ ;  /* 0x0000000e0d0e9227 */ /* 0x048fe200078e00ff */
[----:B-----5:R-:W-:Y:S03]  /*4f50*/  @!P1 ISETP.NE.AND P0, PT, R10, 0x1, PT ;  /* 0x000000010a00980c */ /* 0x020fe60003f05270 */
[C---:B------:R-:W-:Y:S01]  /*4f60*/  @!P1 IMAD.HI.U32 R11, R8.reuse, R11, RZ ;  /* 0x0000000b080b9227 */ /* 0x040fe200078e00ff */
[----:B------:R-:W-:Y:S04]  /*4f70*/  @!P1 SHF.R.U32.HI R14, RZ, R15, R14 ;  /* 0x0000000fff0e9219 */ /* 0x000fe8000001160e */
[----:B--2---:R-:W-:Y:S01]  /*4f80*/  @!P1 SHF.R.U32.HI R9, RZ, R0, R11 ;  /* 0x00000000ff099219 */ /* 0x004fe2000001160b */
[----:B------:R-:W-:Y:S01]  /*4f90*/  SYNCS.ARRIVE.TRANS64.RED.A1T0 RZ, [UR8], RZ ;  /* 0x000000ffffff79a7 */ /* 0x000fe20008100408 */
[----:B------:R-:W-:Y:S02]  /*4fa0*/  @!P1 SEL R14, R13, R14, !P2 ;  /* 0x0000000e0d0e9207 */ /* 0x000fe40005000000 */
[----:B------:R-:W-:Y:S01]  /*4fb0*/  @!P1 SEL R9, R8, R9, !P0 ;  /* 0x0000000908099207 */ /* 0x000fe20004000000 */
[----:B------:R-:W1:Y:S04]  /*4fc0*/  SYNCS.PHASECHK.TRANS64.TRYWAIT P5, [UR7+0x198], R12 ;  /* 0x0001980cff0075a7 */ /* 0x000e6800080a1107 */
[----:B------:R-:W-:Y:S02]  /*4fd0*/  @!P1 IMAD.IADD R0, R9, 0x1, -R14 ;  /* 0x0000000109009824 */ /* 0x000fe400078e0a0e */
[----:B------:R-:W-:Y:S02]  /*4fe0*/  @!P1 IMAD.IADD R9, R14, 0x1, -R9 ;  /* 0x000000010e099824 */ /* 0x000fe400078e0a09 */
[----:B------:R-:W-:Y:S02]  /*4ff0*/  @!P1 IMAD R13, R0, R3, R13 ;  /* 0x00000003000d9224 */ /* 0x000fe400078e020d */
[----:B------:R-:W-:Y:S01]  /*5000*/  @!P1 IMAD R8, R9, R10, R8 ;  /* 0x0000000a09089224 */ /* 0x000fe200078e0208 */
[----:B-1----:R-:W-:Y:S06]  /*5010*/  @!P5 BRA `(.L_x_96) ;  /* 0x0000004c0058d947 */ /* 0x002fec0003800000 */
.L_x_199:
[----:B-1----:R-:W-:Y:S01]  /*5020*/  @!P4 IADD3 R3, P0, PT, R32, 0x580, RZ ;  /* 0x000005802003c810 */ /* 0x002fe20007f1e0ff */
[----:B------:R-:W-:Y:S01]  /*5030*/  VOTEU.ALL UP1, P4 ;  /* 0x0000000000ff7886 */ /* 0x000fe20002020000 */
[----:B------:R-:W-:Y:S01]  /*5040*/  UMOV UR20, 0x0 ;  /* 0x0000000000147882 */ /* 0x000fe20000000000 */
[----:B------:R-:W-:Y:S01]  /*5050*/  UMOV UR21, 0x10000000 ;  /* 0x1000000000157882 */ /* 0x000fe20000000000 */
[----:B------:R-:W-:Y:S01]  /*5060*/  @!P4 R2UR UR9, R3 ;  /* 0x000000000309c2ca */ /* 0x000fe200000e0000 */
[----:B------:R-:W-:Y:S01]  /*5070*/  @!P4 IMAD.X R0, RZ, RZ, R33, P0 ;  /* 0x000000ffff00c224 */ /* 0x000fe200000e0621 */
[----:B------:R-:W-:Y:S01]  /*5080*/  @!UP1 UIADD3 UR10, UPT, UPT, UR18, 0x40, URZ ;  /* 0x00000040120a9890 */ /* 0x000fe2000fffe0ff */
[----:B------:R-:W-:Y:S01]  /*5090*/  ISETP.NE.AND P0, PT, R30, 0x2, PT ;  /* 0x000000021e00780c */ /* 0x000fe20003f05270 */
[----:B------:R-:W-:Y:S01]  /*50a0*/  UMOV UR11, UR19 ;  /* 0x00000013000b7c82 */ /* 0x000fe20008000000 */
[----:B------:R-:W-:Y:S01]  /*50b0*/  UMOV UR12, UR36 ;  /* 0x00000024000c7c82 */ /* 0x000fe20008000000 */
[----:B------:R-:W-:Y:S01]  /*50c0*/  @!P4 R2UR UR8, R0 ;  /* 0x000000000008c2ca */ /* 0x000fe200000e0000 */
[----:B------:R-:W-:Y:S01]  /*50d0*/  IMAD.IADD R20, R8, 0x1, R147 ;  /* 0x0000000108147824 */ /* 0x000fe200078e0293 */
[----:B------:R-:W-:Y:S01]  /*50e0*/  @P3 R2UR UR36, R28 ;  /* 0x000000001c2432ca */ /* 0x000fe200000e0000 */
[----:B------:R-:W-:Y:S01]  /*50f0*/  IMAD.IADD R21, R13, 0x1, R170 ;  /* 0x000000010d157824 */ /* 0x000fe200078e02aa */
[----:B------:R-:W-:Y:S02]  /*5100*/  SEL R0, RZ, 0x1, P0 ;  /* 0x00000001ff007807 */ /* 0x000fe40000000000 */
[----:B------:R-:W-:Y:S01]  /*5110*/  LOP3.LUT R31, R31, 0x1, RZ, 0x3c, !PT ;  /* 0x000000011f1f7812 */ /* 0x000fe200078e3cff */
[----:B------:R-:W-:Y:S01]  /*5120*/  IMAD.U32 R10, RZ, RZ, UR9 ;  /* 0x00000009ff0a7e24 */ /* 0x000fe2000f8e00ff */
[----:B------:R-:W-:Y:S01]  /*5130*/  @!UP1 UIADD3 UR9, UPT, UPT, UR7, 0x188, URZ ;  /* 0x0000018807099890 */ /* 0x000fe2000fffe0ff */
[----:B------:R-:W-:Y:S02]  /*5140*/  LOP3.LUT R29, R29, R0, RZ, 0x3c, !PT ;  /* 0x000000001d1d7212 */ /* 0x000fe400078e3cff */
[----:B------:R-:W-:Y:S02]  /*5150*/  SEL R30, R30, RZ, P0 ;  /* 0x000000ff1e1e7207 */ /* 0x000fe40000000000 */
[----:B------:R-:W-:Y:S01]  /*5160*/  IMAD.U32 R11, RZ, RZ, UR8 ;  /* 0x00000008ff0b7e24 */ /* 0x000fe2000f8e00ff */
[----:B------:R-:W-:Y:S01]  /*5170*/  @!P4 R2UR UR14, R10 ;  /* 0x000000000a0ec2ca */ /* 0x000fe200000e0000 */
[----:B------:R-:W-:Y:S01]  /*5180*/  @!UP1 UIADD3 UR8, UPT, UPT, UR7, 0x2400, URZ ;  /* 0x0000240007089890 */ /* 0x000fe2000fffe0ff */
[----:B------:R-:W-:Y:S02]  /*5190*/  VOTEU.ALL UP1, P4 ;  /* 0x0000000000ff7886 */ /* 0x000fe40002020000 */
[----:B------:R-:W-:Y:S11]  /*51a0*/  @!P4 R2UR UR15, R11 ;  /* 0x000000000b0fc2ca */ /* 0x000ff600000e0000 */
[----:B------:R-:W-:Y:S02]  /*51b0*/  @!UPT UIADD3 URZ, UPT, UPT, URZ, URZ, URZ ;  /* 0x000000fffffff290 */ /* 0x000fe4000fffe0ff */
[----:B------:R2:W-:Y:S01]  /*51c0*/  @!UP1 UTMALDG.3D [UR8], [UR14], desc[UR20] ;  /* 0x000014080e0095b4 */ /* 0x0005e20008011000 */
[----:B------:R2:W-:Y:S01]  /*51d0*/  @!P4 SYNCS.ARRIVE.TRANS64.RED.A0TR RZ, [UR7+0x188], R23 ;  /* 0x00018817ffffc9a7 */ /* 0x0005e20008300407 */
[----:B------:R-:W-:Y:S01]  /*51e0*/  UPLOP3.LUT UP1, UPT, UPT, UPT, UPT, 0x80, 0x8 ;  /* 0x000000000008789c */ /* 0x000fe20003f2f070 */
[----:B------:R-:W-:Y:S01]  /*51f0*/  SYNCS.ARRIVE.TRANS64.RED.A1T0 RZ, [UR13], RZ ;  /* 0x000000ffffff79a7 */ /* 0x000fe2000810040d */
[----:B------:R-:W-:Y:S09]  /*5200*/  @P3 BRA `(.L_x_97) ;  /* 0xfffffff400503947 */ /* 0x000ff2000383ffff */
[----:B------:R-:W-:-:S04]  /*5210*/  SHF.L.U32 R3, R31, 0x1f, RZ ;  /* 0x0000001f1f037819 */ /* 0x000fc800000006ff */
[----:B------:R-:W1:Y:S02]  /*5220*/  SYNCS.PHASECHK.TRANS64.TRYWAIT P0, [UR7+0x190], R3 ;  /* 0x00019003ff0075a7 */ /* 0x000e640008001107 */
[----:B-1----:R-:W-:Y:S05]  /*5230*/  @!P0 BRA `(.L_x_98) ;  /* 0x0000004800e88947 */ /* 0x002fea0003800000 */
.L_x_201:
[----:B-1----:R-:W-:-:S07]  /*5240*/  MOV R0, UR7 ;  /* 0x0000000700007c02 */ /* 0x002fce0008000f00 */
.L_x_99:
[----:B-1----:R-:W-:-:S04]  /*5250*/  SHF.L.U32 R3, R31, 0x1f, RZ ;  /* 0x0000001f1f037819 */ /* 0x002fc800000006ff */
[----:B------:R1:W3:Y:S03]  /*5260*/  SYNCS.PHASECHK.TRANS64.TRYWAIT P0, [R0+URZ+0x198], R3 ;  /* 0x00019803000075a7 */ /* 0x0002e600080011ff */
[----:B---3--:R-:W-:Y:S05]  /*5270*/  @!P0 NANOSLEEP.SYNCS 0x989680 ;  /* 0x009896800000895d */ /* 0x008fea0003900000 */
[----:B------:R-:W3:Y:S02]  /*5280*/  @!P0 SYNCS.PHASECHK.TRANS64 P0, [R0+URZ+0x198], R3 ;  /* 0x00019803000085a7 */ /* 0x000ee400080010ff */
[----:B--23--:R-:W-:Y:S05]  /*5290*/  @P0 EXIT ;  /* 0x000000000000094d */ /* 0x00cfea0003800000 */
[----:B------:R-:W-:Y:S05]  /*52a0*/  BRA `(.L_x_99) ;  /* 0xfffffffc00e87947 */ /* 0x000fea000383ffff */
.L_x_88:
[----:B------:R-:W-:-:S06]  /*52b0*/  UISETP.GE.AND UP1, UPT, UR8, 0x4, UPT ;  /* 0x000000040800788c */ /* 0x000fcc000bf26270 */
[----:B------:R-:W-:-:S13]  /*52c0*/  PLOP3.LUT P0, PT, PT, PT, UP1, 0x80, 0x8 ;  /* 0x000000000008781c */ /* 0x000fda0003f0f018 */
[----:B------:R-:W-:Y:S05]  /*52d0*/  @!P0 EXIT ;  /* 0x000000000000894d */ /* 0x000fea0003800000 */
[----:B------:R-:W-:Y:S01]  /*52e0*/  BAR.SYNC.DEFER_BLOCKING 0x6, 0xa0 ;  /* 0x0182800000007b1d */ /* 0x000fe20000010000 */
[C---:B------:R-:W-:Y:S01]  /*52f0*/  IMAD.SHL.U32 R3, R189.reuse, 0x40, RZ ;  /* 0x00000040bd037824 */ /* 0x040fe200078e00ff */
[C---:B------:R-:W-:Y:S01]  /*5300*/  LOP3.LUT R193, R189.reuse, 0x60, RZ, 0xc0, !PT ;  /* 0x00000060bdc17812 */ /* 0x040fe200078ec0ff */
[C---:B------:R-:W-:Y:S01]  /*5310*/  IMAD.SHL.U32 R172, R189.reuse, 0x8, RZ ;  /* 0x00000008bdac7824 */ /* 0x040fe200078e00ff */
[C---:B------:R-:W-:Y:S01]  /*5320*/  LOP3.LUT R191, R189.reuse, 0x2, RZ, 0xc0, !PT ;  /* 0x00000002bdbf7812 */ /* 0x040fe200078ec0ff */
[----:B------:R-:W-:Y:S01]  /*5330*/  IMAD.U32 R79, R189, 0x10000, RZ ;  /* 0x00010000bd4f7824 */ /* 0x000fe200078e00ff */
[----:B------:R-:W-:Y:S02]  /*5340*/  UMOV UR49, 0x400 ;  /* 0x0000040000317882 */ /* 0x000fe40000000000 */
[----:B------:R-:W1:Y:S01]  /*5350*/  LDC R177, c[0x0][0x370] ;  /* 0x0000dc00ffb17b82 */ /* 0x000e620000000800 */
[----:B------:R-:W-:Y:S01]  /*5360*/  ULEA UR49, UR37, UR49, 0x18 ;  /* 0x0000003125317291 */ /* 0x000fe2000f8ec0ff */
[----:B------:R-:W-:Y:S01]  /*5370*/  LOP3.LUT R5, R3, 0x180, RZ, 0xc0, !PT ;  /* 0x0000018003057812 */ /* 0x000fe200078ec0ff */
[----:B------:R-:W-:Y:S01]  /*5380*/  HFMA2 R195, -RZ, RZ, 0, 0 ;  /* 0x00000000ffc37431 */ /* 0x000fe200000001ff */
[----:B------:R-:W-:Y:S01]  /*5390*/  LOP3.LUT R79, R79, 0x600000, RZ, 0xc0, !PT ;  /* 0x006000004f4f7812 */ /* 0x000fe200078ec0ff */
[----:B------:R-:W-:Y:S01]  /*53a0*/  UIADD3 UR4, UPT, UPT, UR49, 0x4400, URZ ;  /* 0x0000440031047890 */ /* 0x000fe2000fffe0ff */
[----:B------:R-:W-:Y:S01]  /*53b0*/  LOP3.LUT R172, R5, 0x30, R172, 0xf8, !PT ;  /* 0x0000003005ac7812 */ /* 0x000fe200078ef8ac */
[----:B------:R-:W-:Y:S01]  /*53c0*/  IMAD.MOV.U32 R76, RZ, RZ, RZ ;  /* 0x000000ffff4c7224 */ /* 0x000fe200078e00ff */
[----:B------:R-:W2:Y:S01]  /*53d0*/  LDC R74, c[0x0][0xb0c] ;  /* 0x0002c300ff4a7b82 */ /* 0x000ea20000000800 */
[----:B------:R-:W-:-:S02]  /*53e0*/  LOP3.LUT R189, R189, 0x4, RZ, 0xc0, !PT ;  /* 0x00000004bdbd7812 */ /* 0x000fc400078ec0ff */
[----:B------:R-:W-:Y:S02]  /*53f0*/  CS2R R182, SRZ ;  /* 0x0000000000b67805 */ /* 0x000fe4000001ff00 */
[----:B------:R-:W-:Y:S02]  /*5400*/  LOP3.LUT R172, R172, 0x1e40, R3, 0xf8, !PT ;  /* 0x00001e40acac7812 */ /* 0x000fe400078ef803 */
[----:B------:R-:W-:Y:S02]  /*5410*/  CS2R R180, SRZ ;  /* 0x0000000000b47805 */ /* 0x000fe4000001ff00 */
[----:B------:R-:W-:Y:S01]  /*5420*/  IADD3 R188, PT, PT, -R189, 0x2, RZ ;  /* 0x00000002bdbc7810 */ /* 0x000fe20007ffe1ff */
[----:B------:R-:W-:Y:S01]  /*5430*/  IMAD.MOV R176, RZ, RZ, -R191 ;  /* 0x000000ffffb07224 */ /* 0x000fe200078e0abf */
[----:B------:R-:W-:Y:S01]  /*5440*/  MOV R192, UR4 ;  /* 0x0000000400c07c02 */ /* 0x000fe20008000f00 */
[----:B------:R-:W4:Y:S01]  /*5450*/  LDC R174, c[0x0][0xb20] ;  /* 0x0002c800ffae7b82 */ /* 0x000f220000000800 */
[----:B------:R-:W3:Y:S01]  /*5460*/  LDS R0, [UR49+0x260] ;  /* 0x00026031ff007984 */ /* 0x000ee20008000800 */
[----:B------:R-:W-:Y:S01]  /*5470*/  VIADD R190, R172, UR49 ;  /* 0x00000031acbe7c36 */ /* 0x000fe20008000000 */
[----:B------:R-:W1:Y:S01]  /*5480*/  LDCU.64 UR52, c[0x0][0x348] ;  /* 0x00006900ff3477ac */ /* 0x000e620008000a00 */
[----:B------:R-:W-:-:S02]  /*5490*/  IMAD.MOV R175, RZ, RZ, -R189 ;  /* 0x000000ffffaf7224 */ /* 0x000fc400078e0abd */
[----:B------:R-:W-:Y:S01]  /*54a0*/  VIADD R190, R190, 0x400 ;  /* 0x00000400bebe7836 */ /* 0x000fe20000000000 */
[----:B------:R-:W1:Y:S01]  /*54b0*/  LDCU.64 UR38, c[0x0][0x888] ;  /* 0x00011100ff2677ac */ /* 0x000e620008000a00 */
[----:B------:R-:W1:Y:S01]  /*54c0*/  LDC R73, c[0x0][0xb30] ;  /* 0x0002cc00ff497b82 */ /* 0x000e620000000800 */
[----:B------:R-:W1:Y:S01]  /*54d0*/  LDCU.64 UR44, c[0x0][0x890] ;  /* 0x00011200ff2c77ac */ /* 0x000e620008000a00 */
[----:B------:R-:W-:-:S06]  /*54e0*/  UIADD3 UR48, UPT, UPT, UR49, 0x400, URZ ;  /* 0x0000040031307890 */ /* 0x000fcc000fffe0ff */
[----:B------:R-:W1:Y:S08]  /*54f0*/  LDC.64 R168, c[0x0][0xb10] ;  /* 0x0002c400ffa87b82 */ /* 0x000e700000000a00 */
[----:B------:R-:W1:Y:S08]  /*5500*/  LDC.64 R70, c[0x0][0xb18] ;  /* 0x0002c600ff467b82 */ /* 0x000e700000000a00 */
[----:B------:R-:W1:Y:S08]  /*5510*/  LDC.64 R68, c[0x0][0xb28] ;  /* 0x0002ca00ff447b82 */ /* 0x000e700000000a00 */
[----:B------:R-:W1:Y:S01]  /*5520*/  LDC.64 R166, c[0x0][0x8b0] ;  /* 0x00022c00ffa67b82 */ /* 0x000e620000000a00 */
[----:B---3--:R-:W-:-:S07]  /*5530*/  IMAD.IADD R79, R0, 0x1, R79 ;  /* 0x00000001004f7824 */ /* 0x008fce00078e024f */
[----:B------:R-:W3:Y:S08]  /*5540*/  LDC.64 R164, c[0x0][0x8a8] ;  /* 0x00022a00ffa47b82 */ /* 0x000ef00000000a00 */
[----:B--2-4-:R-:W1:Y:S02]  /*5550*/  LDC R178, c[0x0][0x374] ;  /* 0x0000dd00ffb27b82 */ /* 0x014e640000000800 */
.L_x_126:
[C---:B------:R-:W-:Y:S02]  /*5560*/  LEA R0, R195.reuse, UR49, 0x3 ;  /* 0x00000031c3007c11 */ /* 0x040fe4000f8e18ff */
[----:B------:R-:W-:Y:S02]  /*5570*/  SHF.L.U32 R3, R182, 0x1f, RZ ;  /* 0x0000001fb6037819 */ /* 0x000fe400000006ff */
[----:B------:R-:W-:Y:S02]  /*5580*/  LEA R16, R195, UR49, 0x4 ;  /* 0x00000031c3107c11 */ /* 0x000fe4000f8e20ff */
[----:B------:R-:W2:Y:S02]  /*5590*/  SYNCS.PHASECHK.TRANS64.TRYWAIT P0, [R0+URZ+0x1b0], R3 ;  /* 0x0001b003000075a7 */ /* 0x000ea400080011ff */
[----:B-12---:R-:W-:Y:S05]  /*55a0*/  @!P0 BRA `(.L_x_100) ;  /* 0x0000004800248947 */ /* 0x006fea0003800000 */
.L_x_202:
[----:B------:R-:W4:Y:S01]  /*55b0*/  LDC.64 R12, c[0x0][0xb10] ;  /* 0x0002c400ff0c7b82 */ /* 0x000f220000000a00 */
[----:B------:R-:W3:Y:S01]  /*55c0*/  LDS.128 R16, [R16+0x240] ;  /* 0x0002400010107984 */ /* 0x000ee20000000c00 */
[----:B-1----:R-:W-:Y:S01]  /*55d0*/  ISETP.NE.AND P1, PT, R73, 0x1, PT ;  /* 0x000000014900780c */ /* 0x002fe20003f25270 */
[----:B--2---:R-:W-:Y:S01]  /*55e0*/  VIADD R0, R0, 0x1c0 ;  /* 0x000001c000007836 */ /* 0x004fe20000000000 */
[----:B------:R-:W-:Y:S04]  /*55f0*/  ISETP.GE.AND P0, PT, R72, 0x1, PT ;  /* 0x000000014800780c */ /* 0x000fe80003f06270 */
[----:B------:R-:W1:Y:S01]  /*5600*/  LDC.64 R10, c[0x0][0xb18] ;  /* 0x0002c600ff0a7b82 */ /* 0x000e620000000a00 */
[----:B------:R-:W-:Y:S01]  /*5610*/  PRMT R0, RZ, 0x654, R0 ;  /* 0x00000654ff007816 */ /* 0x000fe20000000000 */
[----:B------:R-:W-:Y:S01]  /*5620*/  @!PT LDS RZ, [RZ] ;  /* 0x00000000fffff984 */ /* 0x000fe20000000800 */
[----:B------:R-:W-:Y:S01]  /*5630*/  @!PT LDS RZ, [RZ] ;  /* 0x00000000fffff984 */ /* 0x000fe20000000800 */
[----:B------:R-:W-:Y:S01]  /*5640*/  @!PT LDS RZ, [RZ] ;  /* 0x00000000fffff984 */ /* 0x000fe20000000800 */
[----:B------:R-:W-:Y:S01]  /*5650*/  @!PT LDS RZ, [RZ] ;  /* 0x00000000fffff984 */ /* 0x000fe20000000800 */
[----:B------:R2:W-:Y:S06]  /*5660*/  MEMBAR.ALL.CTA ;  /* 0x0000000000007992 */ /* 0x0005ec0000008000 */
[----:B--2---:R-:W2:Y:S01]  /*5670*/  FENCE.VIEW.ASYNC.S ;  /* 0x00000000000073c6 */ /* 0x004ea20000000000 */
[----:B------:R-:W1:Y:S08]  /*5680*/  @!P1 LDC R14, c[0x0][0xb20] ;  /* 0x0002c800ff0e9b82 */ /* 0x000e700000000800 */
[----:B------:R-:W1:Y:S01]  /*5690*/  @!P1 LDC R9, c[0x0][0xb0c] ;  /* 0x0002c300ff099b82 */ /* 0x000e620000000800 */
[----:B--2---:R2:W-:Y:S01]  /*56a0*/  SYNCS.ARRIVE.TRANS64.RED.A1T0 RZ, [R0+URZ], RZ ;  /* 0x000000ff00ff79a7 */ /* 0x0045e200081004ff */
[----:B---3--:R-:W-:Y:S04]  /*56b0*/  LOP3.LUT P4, RZ, R18, 0x1, RZ, 0xc0, !PT ;  /* 0x0000000112ff7812 */ /* 0x008fe8000788c0ff */
[----:B------:R-:W-:Y:S09]  /*56c0*/  P2R R194, PR, RZ, 0x10 ;  /* 0x00000010ffc27803 */ /* 0x000ff20000000000 */
[----:B------:R-:W-:Y:S02]  /*56d0*/  @P4 MOV R77, R16 ;  /* 0x00000010004d4202 */ /* 0x000fe40000000f00 */
[----:B------:R-:W-:Y:S01]  /*56e0*/  @P4 LOP3.LUT R75, R17, 0xffff, RZ, 0xc0, !PT ;  /* 0x0000ffff114b4812 */ /* 0x000fe200078ec0ff */
[----:B--2-4-:R-:W-:Y:S06]  /*56f0*/  @!P0 BRA `(.L_x_101) ;  /* 0x0000000000a48947 */ /* 0x014fec0003800000 */
[----:B------:R-:W-:Y:S01]  /*5700*/  IMAD.HI.U32 R23, R178, R71, RZ ;  /* 0x00000047b2177227 */ /* 0x000fe200078e00ff */
[----:B------:R-:W-:Y:S02]  /*5710*/  ISETP.NE.AND P0, PT, R70, 0x1, PT ;  /* 0x000000014600780c */ /* 0x000fe40003f05270 */
[----:B------:R-:W-:Y:S01]  /*5720*/  ISETP.NE.AND P2, PT, R72, 0x1, PT ;  /* 0x000000014800780c */ /* 0x000fe20003f45270 */
[----:B------:R-:W-:Y:S01]  /*5730*/  IMAD.HI.U32 R22, R177, R168, RZ ;  /* 0x000000a8b1167227 */ /* 0x000fe200078e00ff */
[----:B------:R-:W-:Y:S02]  /*5740*/  SHF.R.U32.HI R23, RZ, R174, R23 ;  /* 0x000000aeff177219 */ /* 0x000fe40000011617 */
[----:B------:R-:W-:Y:S01]  /*5750*/  ISETP.NE.AND P3, PT, R74, 0x1, PT ;  /* 0x000000014a00780c */ /* 0x000fe20003f65270 */
[----:B------:R-:W-:Y:S01]  /*5760*/  IMAD.HI.U32 R26, R77, R168, RZ ;  /* 0x000000a84d1a7227 */ /* 0x000fe200078e00ff */
[----:B------:R-:W-:Y:S02]  /*5770*/  SHF.R.U32.HI R22, RZ, R169, R22 ;  /* 0x000000a9ff167219 */ /* 0x000fe40000011616 */
[----:B------:R-:W-:Y:S01]  /*5780*/  SEL R3, R178, R23, !P0 ;  /* 0x00000017b2037207 */ /* 0x000fe20004000000 */
[----:B------:R-:W-:Y:S01]  /*5790*/  IMAD.HI.U32 R23, R75, R71, RZ ;  /* 0x000000474b177227 */ /* 0x000fe200078e00ff */
[----:B------:R-:W-:Y:S02]  /*57a0*/  SEL R7, R177, R22, !P3 ;  /* 0x00000016b1077207 */ /* 0x000fe40005800000 */
[----:B------:R-:W-:Y:S01]  /*57b0*/  SHF.R.U32.HI R26, RZ, R169, R26 ;  /* 0x000000a9ff1a7219 */ /* 0x000fe2000001161a */
[-C--:B------:R-:W-:Y:S04]  /*57c0*/  IMAD.HI.U32 R22, R3, R68.reuse, RZ ;  /* 0x0000004403167227 */ /* 0x080fe800078e00ff */
[----:B------:R-:W-:Y:S01]  /*57d0*/  IMAD.HI.U32 R24, R7, R68, RZ ;  /* 0x0000004407187227 */ /* 0x000fe200078e00ff */
[-C--:B------:R-:W-:Y:S02]  /*57e0*/  @P2 SHF.R.U32.HI R3, RZ, R69.reuse, R22 ;  /* 0x00000045ff032219 */ /* 0x080fe40000011616 */
[----:B------:R-:W-:Y:S02]  /*57f0*/  SHF.R.U32.HI R22, RZ, R174, R23 ;  /* 0x000000aeff167219 */ /* 0x000fe40000011617 */
[----:B------:R-:W-:Y:S01]  /*5800*/  @P2 SHF.R.U32.HI R7, RZ, R69, R24 ;  /* 0x00000045ff072219 */ /* 0x000fe20000011618 */
[C---:B------:R-:W-:Y:S01]  /*5810*/  IMAD R2, R72.reuse, R3, RZ ;  /* 0x0000000348027224 */ /* 0x040fe200078e02ff */
[----:B------:R-:W-:Y:S02]  /*5820*/  SEL R5, R75, R22, !P0 ;  /* 0x000000164b057207 */ /* 0x000fe40004000000 */
[----:B------:R-:W-:Y:S01]  /*5830*/  SEL R3, R77, R26, !P3 ;  /* 0x0000001a4d037207 */ /* 0x000fe20005800000 */
[----:B------:R-:W-:Y:S01]  /*5840*/  IMAD R4, R72, R7, RZ ;  /* 0x0000000748047224 */ /* 0x000fe200078e02ff */
[C---:B------:R-:W-:Y:S01]  /*5850*/  ISETP.GE.AND P0, PT, R5.reuse, R2, PT ;  /* 0x000000020500720c */ /* 0x040fe20003f06270 */
[----:B------:R-:W-:Y:S03]  /*5860*/  IMAD.HI.U32 R6, R5, R68, RZ ;  /* 0x0000004405067227 */ /* 0x000fe600078e00ff */
[----:B------:R-:W-:Y:S01]  /*5870*/  ISETP.GE.OR P0, PT, R3, R4, P0 ;  /* 0x000000040300720c */ /* 0x000fe20000706670 */
[----:B------:R-:W-:Y:S01]  /*5880*/  IMAD.MOV R4, RZ, RZ, -R3 ;  /* 0x000000ffff047224 */ /* 0x000fe200078e0a03 */
[-C--:B------:R-:W-:Y:S03]  /*5890*/  SHF.R.U32.HI R6, RZ, R69.reuse, R6 ;  /* 0x00000045ff067219 */ /* 0x080fe60000011606 */
[----:B------:R-:W-:Y:S01]  /*58a0*/  IMAD R77, R74, R4, R77 ;  /* 0x000000044a4d7224 */ /* 0x000fe200078e024d */
[----:B------:R-:W-:Y:S05]  /*58b0*/  SEL R15, R5, R6, !P2 ;  /* 0x00000006050f7207 */ /* 0x000fea0005000000 */
[----:B------:R-:W-:Y:S02]  /*58c0*/  IMAD.MOV R6, RZ, RZ, -R15 ;  /* 0x000000ffff067224 */ /* 0x000fe400078e0a0f */
[C---:B------:R-:W-:Y:S04]  /*58d0*/  @!P0 IMAD.HI.U32 R2, R3.reuse, R68, RZ ;  /* 0x0000004403028227 */ /* 0x040fe800078e00ff */
[----:B------:R-:W-:Y:S01]  /*58e0*/  IMAD R6, R72, R6, R5 ;  /* 0x0000000648067224 */ /* 0x000fe200078e0205 */
[----:B------:R-:W-:Y:S04]  /*58f0*/  @!P0 SHF.R.U32.HI R2, RZ, R69, R2 ;  /* 0x00000045ff028219 */ /* 0x000fe80000011602 */
[----:B------:R-:W-:Y:S02]  /*5900*/  @!P0 SEL R0, R3, R2, !P2 ;  /* 0x0000000203008207 */ /* 0x000fe40005000000 */
[----:B------:R-:W-:Y:S02]  /*5910*/  IADD3 R2, PT, PT, -R5, RZ, RZ ;  /* 0x000000ff05027210 */ /* 0x000fe40007ffe1ff */
[----:B------:R-:W-:Y:S01]  /*5920*/  @!P0 IADD3 R8, PT, PT, R15, -R0, RZ ;  /* 0x800000000f088210 */ /* 0x000fe20007ffe0ff */
[----:B------:R-:W-:Y:S02]  /*5930*/  @!P0 IMAD R0, R7, R6, R0 ;  /* 0x0000000607008224 */ /* 0x000fe400078e0200 */
[----:B------:R-:W-:Y:S02]  /*5940*/  IMAD R75, R70, R2, R75 ;  /* 0x00000002464b7224 */ /* 0x000fe400078e024b */
[----:B------:R-:W-:Y:S02]  /*5950*/  @!P0 IMAD R5, R8, R72, R3 ;  /* 0x0000004808058224 */ /* 0x000fe400078e0203 */
[----:B------:R-:W-:Y:S04]  /*5960*/  @!P0 IMAD.MOV.U32 R3, RZ, RZ, R0 ;  /* 0x000000ffff038224 */ /* 0x000fe800078e0000 */
[----:B------:R-:W-:Y:S02]  /*5970*/  IMAD R77, R3, R74, R77 ;  /* 0x0000004a034d7224 */ /* 0x000fe400078e024d */
[----:B------:R-:W-:Y:S07]  /*5980*/  IMAD R75, R5, R70, R75 ;  /* 0x00000046054b7224 */ /* 0x000fee00078e024b */
.L_x_101:
[----:B-1----:R-:W-:Y:S01]  /*5990*/  @!P1 ISETP.NE.AND P0, PT, R10, 0x1, PT ;  /* 0x000000010a00980c */ /* 0x002fe20003f05270 */
[----:B------:R-:W-:Y:S01]  /*59a0*/  @!P1 IMAD.HI.U32 R0, R77, R12, RZ ;  /* 0x0000000c4d009227 */ /* 0x000fe200078e00ff */
[----:B------:R-:W-:Y:S01]  /*59b0*/  @!P1 ISETP.NE.AND P2, PT, R9, 0x1, PT ;  /* 0x000000010900980c */ /* 0x000fe20003f45270 */
[----:B------:R-:W-:Y:S01]  /*59c0*/  ULOP3.LUT UP0, URZ, UR48, 0x1b0, URZ, 0xc0, !UPT ;  /* 0x000001b030ff7892 */ /* 0x000fe2000f80c0ff */
[----:B------:R-:W-:Y:S01]  /*59d0*/  R2UR UR42, R21 ;  /* 0x00000000152a72ca */ /* 0x000fe200000e0000 */
[----:B------:R-:W-:Y:S01]  /*59e0*/  @!P1 IMAD.HI.U32 R3, R75, R11, RZ ;  /* 0x0000000b4b039227 */ /* 0x000fe200078e00ff */
[----:B------:R-:W-:Y:S02]  /*59f0*/  @!P1 SHF.R.U32.HI R0, RZ, R13, R0 ;  /* 0x0000000dff009219 */ /* 0x000fe40000011600 */
[----:B------:R-:W-:Y:S01]  /*5a00*/  R2UR UR41, R20 ;  /* 0x00000000142972ca */ /* 0x000fe200000e0000 */
[----:B------:R-:W-:Y:S01]  /*5a10*/  VIADD R195, R195, 0x1 ;  /* 0x00000001c3c37836 */ /* 0x000fe20000000000 */
[----:B------:R-:W-:Y:S02]  /*5a20*/  @!P1 SHF.R.U32.HI R2, RZ, R14, R3 ;  /* 0x0000000eff029219 */ /* 0x000fe40000011603 */
[----:B------:R-:W-:Y:S02]  /*5a30*/  @!P1 SEL R3, R77, R0, !P2 ;  /* 0x000000004d039207 */ /* 0x000fe40005000000 */
[----:B------:R-:W-:Y:S02]  /*5a40*/  @!P1 SEL R2, R75, R2, !P0 ;  /* 0x000000024b029207 */ /* 0x000fe40004000000 */
[----:B------:R-:W-:Y:S01]  /*5a50*/  @P4 SHF.R.U32.HI R179, RZ, 0x10, R17 ;  /* 0x00000010ffb34819 */ /* 0x000fe20000011611 */
[----:B------:R-:W-:Y:S02]  /*5a60*/  USHF.L.U32 UR42, UR42, 0x7, URZ ;  /* 0x000000072a2a7899 */ /* 0x000fe400080006ff */
[----:B------:R-:W-:Y:S02]  /*5a70*/  @!P1 IMAD.IADD R0, R2, 0x1, -R3 ;  /* 0x0000000102009824 */ /* 0x000fe400078e0a03 */
[----:B------:R-:W-:Y:S01]  /*5a80*/  @!P1 IMAD.IADD R2, R3, 0x1, -R2 ;  /* 0x0000000103029824 */ /* 0x000fe200078e0a02 */
[----:B------:R-:W-:Y:S01]  /*5a90*/  USHF.L.U32 UR41, UR41, 0x7, URZ ;  /* 0x0000000729297899 */ /* 0x000fe200080006ff */
[----:B------:R-:W-:Y:S02]  /*5aa0*/  @!P1 IMAD R77, R0, R9, R77 ;  /* 0x00000009004d9224 */ /* 0x000fe400078e024d */
[----:B------:R-:W-:Y:S01]  /*5ab0*/  @!P1 IMAD R75, R2, R10, R75 ;  /* 0x0000000a024b9224 */ /* 0x000fe200078e024b */
[----:B------:R-:W-:Y:S08]  /*5ac0*/  BRA.U !UP0, `(.L_x_102) ;  /* 0x0000000108407547 */ /* 0x000ff0000b800000 */
[----:B------:R-:W1:Y:S01]  /*5ad0*/  LDCU.64 UR8, c[0x4][0x80] ;  /* 0x01001000ff0877ac */ /* 0x000e620008000a00 */
[----:B------:R-:W-:Y:S01]  /*5ae0*/  MOV R3, 0x0 ;  /* 0x0000000000037802 */ /* 0x000fe20000000f00 */
[----:B------:R-:W-:Y:S02]  /*5af0*/  HFMA2 R12, -RZ, RZ, 0, 5.9604644775390625e-08 ;  /* 0x00000001ff0c7431 */ /* 0x000fe400000001ff */
[----:B------:R-:W-:Y:S02]  /*5b00*/  IMAD.MOV.U32 R8, RZ, RZ, 0x70 ;  /* 0x00000070ff087424 */ /* 0x000fe400078e00ff */
[----:B------:R-:W-:Y:S01]  /*5b10*/  IMAD.MOV.U32 R13, RZ, RZ, RZ ;  /* 0x000000ffff0d7224 */ /* 0x000fe200078e00ff */
[----:B------:R-:W2:Y:S01]  /*5b20*/  LDCU.64 UR6, c[0x4][0x88] ;  /* 0x01001100ff0677ac */ /* 0x000ea20008000a00 */
[----:B------:R-:W3:Y:S01]  /*5b30*/  LDC.64 R2, c[0x4][R3] ;  /* 0x0100000003027b82 */ /* 0x000ee20000000a00 */
[----:B------:R-:W4:Y:S01]  /*5b40*/  LDCU.64 UR4, c[0x4][0x8] ;  /* 0x01000100ff0477ac */ /* 0x000f220008000a00 */
[----:B-1----:R-:W-:Y:S01]  /*5b50*/  MOV R5, UR9 ;  /* 0x0000000900057c02 */ /* 0x002fe20008000f00 */
[----:B------:R-:W-:Y:S01]  /*5b60*/  IMAD.U32 R4, RZ, RZ, UR8 ;  /* 0x00000008ff047e24 */ /* 0x000fe2000f8e00ff */
[----:B--2---:R-:W-:Y:S01]  /*5b70*/  MOV R7, UR7 ;  /* 0x0000000700077c02 */ /* 0x004fe20008000f00 */
[----:B------:R-:W-:Y:S01]  /*5b80*/  IMAD.U32 R6, RZ, RZ, UR6 ;  /* 0x00000006ff067e24 */ /* 0x000fe2000f8e00ff */
[----:B----4-:R-:W-:Y:S01]  /*5b90*/  MOV R11, UR5 ;  /* 0x00000005000b7c02 */ /* 0x010fe20008000f00 */
[----:B------:R-:W-:Y:S02]  /*5ba0*/  IMAD.U32 R10, RZ, RZ, UR4 ;  /* 0x00000004ff0a7e24 */ /* 0x000fe4000f8e00ff */
[----:B------:R-:W-:Y:S07]  /*5bb0*/  LEPC R20, `(.L_x_102) ;  /* 0x000000001014794e */ /* 0x000fee0000000000 */
[----:B---3-5:R-:W-:Y:S05]  /*5bc0*/  CALL.ABS.NOINC R2 ;  /* 0x0000000002007343 */ /* 0x028fea0003c00000 */
.L_x_102:
[----:B------:R-:W-:Y:S01]  /*5bd0*/  LOP3.LUT P0, RZ, R192, 0x1b0, RZ, 0xc0, !PT ;  /* 0x000001b0c0ff7812 */ /* 0x000fe2000780c0ff */
[----:B------:R-:W-:Y:S11]  /*5be0*/  BSSY.RECONVERGENT B6, `(.L_x_103) ;  /* 0x0000013000067945 */ /* 0x000ff60003800200 */
[----:B------:R-:W-:Y:S01]  /*5bf0*/  @!UPT UIADD3 URZ, UPT, UPT, URZ, URZ, URZ ;  /* 0x000000fffffff290 */ /* 0x000fe2000fffe0ff */
[----:B------:R-:W-:Y:S05]  /*5c00*/  @!P0 BRA `(.L_x_104) ;  /* 0x0000000000408947 */ /* 0x000fea0003800000 */
        /* <DEDUP_REMOVED lines=16> */
.L_x_104:
[----:B------:R-:W-:Y:S05]  /*5d10*/  BSYNC.RECONVERGENT B6 ;  /* 0x0000000000067941 */ /* 0x000fea0003800200 */
.L_x_103:
[----:B------:R-:W-:Y:S01]  /*5d20*/  ISETP.NE.U32.AND P4, PT, R166, RZ, PT ;  /* 0x000000ffa600720c */ /* 0x000fe20003f85070 */
[----:B------:R-:W-:Y:S01]  /*5d30*/  UISETP.NE.AND UP2, UPT, UR50, URZ, UPT ;  /* 0x000000ff3200728c */ /* 0x000fe2000bf45270 */
[----:B------:R-:W-:Y:S01]  /*5d40*/  ISETP.NE.U32.AND P2, PT, RZ, UR38, PT ;  /* 0x00000026ff007c0c */ /* 0x000fe2000bf45070 */
[----:B------:R-:W-:Y:S01]  /*5d50*/  UISETP.NE.U32.AND UP1, UPT, UR44, URZ, UPT ;  /* 0x000000ff2c00728c */ /* 0x000fe2000bf25070 */
[----:B------:R-:W-:Y:S01]  /*5d60*/  ISETP.NE.AND.EX P4, PT, R167, RZ, PT, P4 ;  /* 0x000000ffa700720c */ /* 0x000fe20003f85340 */
[----:B------:R-:W-:Y:S01]  /*5d70*/  UPLOP3.LUT UP0, UPT, UPT, UPT, UPT, 0x40, 0x4 ;  /* 0x000000000004789c */ /* 0x000fe20003f0e870 */
[----:B------:R-:W-:Y:S01]  /*5d80*/  ISETP.NE.AND.EX P2, PT, RZ, UR39, PT, P2 ;  /* 0x00000027ff007c0c */ /* 0x000fe2000bf45320 */
[----:B------:R-:W-:Y:S01]  /*5d90*/  UISETP.NE.AND.EX UP1, UPT, UR45, URZ, UPT, UP1 ;  /* 0x000000ff2d00728c */ /* 0x000fe2000bf25310 */
[----:B------:R-:W-:Y:S04]  /*5da0*/  PLOP3.LUT P1, PT, PT, PT, UP2, 0x80, 0x8 ;  /* 0x000000000008781c */ /* 0x000fe80003f2f028 */
[----:B------:R-:W-:Y:S06]  /*5db0*/  @UP2 UPLOP3.LUT UP0, UPT, UPT, UPT, UP1, 0x80, 0x8 ;  /* 0x000000000008289c */ /* 0x000fec0003f0f010 */
[----:B------:R-:W-:Y:S01]  /*5dc0*/  PLOP3.LUT P0, PT, PT, PT, UP0, 0x80, 0x8 ;  /* 0x000000000008781c */ /* 0x000fe20003f0f008 */
[----:B------:R-:W-:Y:S01]  /*5dd0*/  @!UPT UIADD3 URZ, UPT, UPT, URZ, URZ, URZ ;  /* 0x000000fffffff290 */ /* 0x000fe2000fffe0ff */
[----:B------:R-:W-:Y:S11]  /*5de0*/  BRA.U !UP1, `(.L_x_105) ;  /* 0x0000000109387547 */ /* 0x000ff6000b800000 */
[----:B------:R-:W-:Y:S01]  /*5df0*/  UISETP.NE.U32.AND UP0, UPT, UR38, URZ, UPT ;  /* 0x000000ff2600728c */ /* 0x000fe2000bf05070 */
[----:B------:R-:W-:Y:S02]  /*5e00*/  HFMA2 R0, -RZ, RZ, 0, 5.9604644775390625e-08 ;  /* 0x00000001ff007431 */ /* 0x000fe400000001ff */
[----:B------:R-:W-:Y:S01]  /*5e10*/  IMAD.MOV.U32 R171, RZ, RZ, 0x1 ;  /* 0x00000001ffab7424 */ /* 0x000fe200078e00ff */
[----:B------:R-:W-:Y:S06]  /*5e20*/  UISETP.NE.AND.EX UP0, UPT, UR39, URZ, UPT, UP0 ;  /* 0x000000ff2700728c */ /* 0x000fec000bf05300 */
[----:B------:R-:W-:Y:S05]  /*5e30*/  PLOP3.LUT P3, PT, PT, PT, UP0, 0x80, 0x8 ;  /* 0x000000000008781c */ /* 0x000fea0003f6f008 */
[----:B------:R-:W1:Y:S01]  /*5e40*/  @UP0 LDCU.64 UR6, c[0x0][0x888] ;  /* 0x00011100ff0607ac */ /* 0x000e620008000a00 */
[----:B------:R-:W-:Y:S07]  /*5e50*/  @UP0 UIMAD UR4, UR36, UR44, URZ ;  /* 0x0000002c240402a4 */ /* 0x000fee000f8e02ff */
[----:B------:R-:W-:Y:S01]  /*5e60*/  @!P3 PRMT R171, R0, 0x7610, R171 ;  /* 0x0000761000abb816 */ /* 0x000fe200000000ab */
[----:B-1----:R-:W-:Y:S03]  /*5e70*/  @UP0 UIMAD.WIDE UR6, UR4, 0x4, UR6 ;  /* 0x00000004040608a5 */ /* 0x002fe6000f8e0206 */
[----:B------:R-:W1:Y:S03]  /*5e80*/  @!UP0 LDCU UR4, c[0x0][0x880] ;  /* 0x00011000ff0487ac */ /* 0x000e660008000800 */
[----:B------:R-:W-:Y:S01]  /*5e90*/  IMAD.U32 R2, RZ, RZ, UR6 ;  /* 0x00000006ff027e24 */ /* 0x000fe2000f8e00ff */
[----:B------:R-:W-:Y:S05]  /*5ea0*/  MOV R3, UR7 ;  /* 0x0000000700037c02 */ /* 0x000fea0008000f00 */
[----:B-----5:R2:W5:Y:S02]  /*5eb0*/  @P3 LDG.E R81, desc[UR46][R2.64] ;  /* 0x0000002e02513981 */ /* 0x020564000c1e1900 */
[----:B-12---:R-:W-:Y:S02]  /*5ec0*/  @!P3 IMAD.U32 R81, RZ, RZ, UR4 ;  /* 0x00000004ff51be24 */ /* 0x006fe4000f8e00ff */
.L_x_105:
[----:B------:R-:W-:Y:S05]  /*5ed0*/  @!P4 BRA `(.L_x_106) ;  /* 0x000000000020c947 */ /* 0x000fea0003800000 */
[----:B------:R-:W-:Y:S04]  /*5ee0*/  ISETP.NE.U32.AND P3, PT, R164, RZ, PT ;  /* 0x000000ffa400720c */ /* 0x000fe80003f65070 */
[----:B------:R-:W-:Y:S11]  /*5ef0*/  ISETP.NE.AND.EX P3, PT, R165, RZ, PT, P3 ;  /* 0x000000ffa500720c */ /* 0x000ff60003f65330 */
[----:B------:R-:W-:Y:S02]  /*5f00*/  @!UPT UIADD3 URZ, UPT, UPT, URZ, URZ, URZ ;  /* 0x000000fffffff290 */ /* 0x000fe4000fffe0ff */
[----:B------:R-:W1:Y:S01]  /*5f10*/  @P3 LDC.64 R2, c[0x0][0x8a8] ;  /* 0x00022a00ff023b82 */ /* 0x000e620000000a00 */
[----:B------:R-:W-:Y:S04]  /*5f20*/  @P3 IMAD R0, R166, UR36, RZ ;  /* 0x00000024a6003c24 */ /* 0x000fe8000f8e02ff */
[----:B-1----:R-:W-:Y:S05]  /*5f30*/  @P3 IMAD.WIDE R2, R0, 0x4, R2 ;  /* 0x0000000400023825 */ /* 0x002fea00078e0202 */
[----:B-----5:R1:W5:Y:S02]  /*5f40*/  @P3 LDG.E R78, desc[UR46][R2.64] ;  /* 0x0000002e024e3981 */ /* 0x020364000c1e1900 */
[----:B-1----:R-:W2:Y:S02]  /*5f50*/  @!P3 LDC R78, c[0x0][0x8a0] ;  /* 0x00022800ff4ebb82 */ /* 0x002ea40000000800 */
.L_x_106:
[----:B-----5:R-:W-:Y:S01]  /*5f60*/  FSETP.NEU.AND P4, PT, R81, RZ, PT ;  /* 0x000000ff5100720b */ /* 0x020fe20003f8d000 */
[----:B------:R-:W-:Y:S01]  /*5f70*/  BSSY B1, `(.L_x_107) ;  /* 0x0000047000017945 */ /* 0x000fe20003800000 */
[----:B------:R-:W-:Y:S01]  /*5f80*/  SEL R5, RZ, 0xffffffff, P2 ;  /* 0xffffffffff057807 */ /* 0x000fe20001000000 */
[----:B------:R-:W-:Y:S01]  /*5f90*/  IMAD.MOV.U32 R208, RZ, RZ, 0x1 ;  /* 0x00000001ffd07424 */ /* 0x000fe200078e00ff */
[----:B------:R-:W-:Y:S01]  /*5fa0*/  LOP3.LUT P3, RZ, R171, 0xff, RZ, 0xc0, !PT ;  /* 0x000000ffabff7812 */ /* 0x000fe2000786c0ff */
[C---:B------:R-:W-:Y:S01]  /*5fb0*/  IMAD R80, R76.reuse, 0x80, R79 ;  /* 0x000000804c507824 */ /* 0x040fe200078e024f */
[----:B------:R-:W-:Y:S02]  /*5fc0*/  @P1 SEL R0, RZ, 0xffffffff, P4 ;  /* 0xffffffffff001807 */ /* 0x000fe40002000000 */
[----:B------:R-:W-:Y:S02]  /*5fd0*/  CS2R R162, SRZ ;  /* 0x0000000000a27805 */ /* 0x000fe4000001ff00 */
[----:B------:R-:W-:Y:S02]  /*5fe0*/  LEA R3, R181, UR49, 0x3 ;  /* 0x00000031b5037c11 */ /* 0x000fe4000f8e18ff */
[----:B------:R-:W-:Y:S02]  /*5ff0*/  CS2R R160, SRZ ;  /* 0x0000000000a07805 */ /* 0x000fe4000001ff00 */
[----:B------:R-:W-:Y:S02]  /*6000*/  @P0 SEL R0, R5, R0, !P3 ;  /* 0x0000000005000207 */ /* 0x000fe40005800000 */
[----:B------:R-:W-:Y:S02]  /*6010*/  CS2R R158, SRZ ;  /* 0x00000000009e7805 */ /* 0x000fe4000001ff00 */
[----:B------:R-:W-:Y:S02]  /*6020*/  LEA R207, R76, UR49, 0x3 ;  /* 0x000000314ccf7c11 */ /* 0x000fe4000f8e18ff */
[----:B------:R-:W-:Y:S02]  /*6030*/  CS2R R156, SRZ ;  /* 0x00000000009c7805 */ /* 0x000fe4000001ff00 */
[----:B------:R-:W-:Y:S02]  /*6040*/  @P1 LOP3.LUT R0, R0, 0x1, RZ, 0xc0, !PT ;  /* 0x0000000100001812 */ /* 0x000fe400078ec0ff */
[----:B------:R-:W-:Y:S02]  /*6050*/  CS2R R154, SRZ ;  /* 0x00000000009a7805 */ /* 0x000fe4000001ff00 */
[----:B------:R-:W-:Y:S02]  /*6060*/  SHF.L.U32 R2, R183, 0x1f, RZ ;  /* 0x0000001fb7027819 */ /* 0x000fe400000006ff */
[----:B------:R-:W-:Y:S02]  /*6070*/  CS2R R152, SRZ ;  /* 0x0000000000987805 */ /* 0x000fe4000001ff00 */
[----:B------:R-:W-:Y:S02]  /*6080*/  ISETP.NE.U32.OR P6, PT, R0, 0x1, !P1 ;  /* 0x000000010000780c */ /* 0x000fe40004fc5470 */
[----:B------:R-:W-:Y:S02]  /*6090*/  CS2R R150, SRZ ;  /* 0x0000000000967805 */ /* 0x000fe4000001ff00 */
[----:B------:R-:W-:Y:S02]  /*60a0*/  PLOP3.LUT P2, PT, PT, PT, UP1, 0x80, 0x8 ;  /* 0x000000000008781c */ /* 0x000fe40003f4f018 */
[----:B------:R-:W-:Y:S02]  /*60b0*/  CS2R R148, SRZ ;  /* 0x0000000000947805 */ /* 0x000fe4000001ff00 */
[----:B------:R-:W-:Y:S02]  /*60c0*/  SEL R0, RZ, 0xffffffff, P4 ;  /* 0xffffffffff007807 */ /* 0x000fe40002000000 */
[----:B------:R-:W-:Y:S03]  /*60d0*/  P2R R184, PR, RZ, 0x40 ;  /* 0x00000040ffb87803 */ /* 0x000fe60000000000 */
[----:B------:R-:W-:Y:S04]  /*60e0*/  @P6 SHF.L.U32 R4, R180, 0x1f, RZ ;  /* 0x0000001fb4046819 */ /* 0x000fe800000006ff */
[----:B------:R-:W-:Y:S01]  /*60f0*/  @P2 SEL R0, R5, R0, !P3 ;  /* 0x0000000005002207 */ /* 0x000fe20005800000 */
[----:B------:R-:W1:Y:S03]  /*6100*/  @P6 SYNCS.PHASECHK.TRANS64.TRYWAIT P1, [R3+URZ+0x180], R4 ;  /* 0x00018004030065a7 */ /* 0x000e6600080211ff */
[----:B------:R-:W-:Y:S04]  /*6110*/  LOP3.LUT R0, R0, 0x1, RZ, 0xc0, !PT ;  /* 0x0000000100007812 */ /* 0x000fe800078ec0ff */
[----:B------:R-:W-:Y:S04]  /*6120*/  ISETP.NE.U32.AND P5, PT, R0, 0x1, PT ;  /* 0x000000010000780c */ /* 0x000fe80003fa5070 */
[----:B------:R-:W-:Y:S01]  /*6130*/  P2R R209, PR, RZ, 0x20 ;  /* 0x00000020ffd17803 */ /* 0x000fe20000000000 */
[----:B------:R3:W4:Y:S01]  /*6140*/  SYNCS.PHASECHK.TRANS64.TRYWAIT P0, [R207+URZ+0x1d0], R2 ;  /* 0x0001d002cf0075a7 */ /* 0x00072200080011ff */
[----:B-1----:R-:W-:Y:S01]  /*6150*/  @P6 SEL R208, RZ, 0x1, !P1 ;  /* 0x00000001ffd06807 */ /* 0x002fe20004800000 */
[----:B---3--:R-:W-:Y:S06]  /*6160*/  @!P6 BRA `(.L_x_108) ;  /* 0x00000000009ce947 */ /* 0x008fec0003800000 */
[----:B------:R-:W-:Y:S01]  /*6170*/  @P5 IMAD R6, R181, 0x2000, R190 ;  /* 0x00002000b5065824 */ /* 0x000fe200078e02be */
[----:B------:R-:W-:Y:S01]  /*6180*/  ISETP.NE.AND P1, PT, R208, RZ, PT ;  /* 0x000000ffd000720c */ /* 0x000fe20003f25270 */
[----:B------:R-:W-:Y:S01]  /*6190*/  BSSY B0, `(.L_x_109) ;  /* 0x0000010000007945 */ /* 0x000fe20003800000 */
[----:B------:R-:W-:Y:S01]  /*61a0*/  CS2R R150, SRZ ;  /* 0x0000000000967805 */ /* 0x000fe2000001ff00 */
[--C-:B------:R-:W-:Y:S01]  /*61b0*/  @P5 IMAD R7, R191, -0x10, R6.reuse ;  /* 0xfffffff0bf075824 */ /* 0x100fe200078e0206 */
[----:B------:R-:W-:Y:S01]  /*61c0*/  CS2R R148, SRZ ;  /* 0x0000000000947805 */ /* 0x000fe2000001ff00 */
[----:B------:R-:W-:Y:S01]  /*61d0*/  @P5 IMAD R5, R189, -0x10, R6 ;  /* 0xfffffff0bd055824 */ /* 0x000fe200078e0206 */
[----:B------:R-:W-:Y:S01]  /*61e0*/  CS2R R158, SRZ ;  /* 0x00000000009e7805 */ /* 0x000fe2000001ff00 */
[----:B------:R-:W-:Y:S01]  /*61f0*/  @P5 IMAD R4, R188, 0x10, R7 ;  /* 0x00000010bc045824 */ /* 0x000fe200078e0207 */
[----:B------:R-:W-:Y:S02]  /*6200*/  CS2R R156, SRZ ;  /* 0x00000000009c7805 */ /* 0x000fe4000001ff00 */
[----:B------:R-:W-:Y:S02]  /*6210*/  CS2R R154, SRZ ;  /* 0x00000000009a7805 */ /* 0x000fe4000001ff00 */
[----:B------:R-:W-:Y:S02]  /*6220*/  CS2R R152, SRZ ;  /* 0x0000000000987805 */ /* 0x000fe4000001ff00 */
[----:B------:R-:W-:Y:S02]  /*6230*/  CS2R R162, SRZ ;  /* 0x0000000000a27805 */ /* 0x000fe4000001ff00 */
[----:B------:R-:W-:Y:S01]  /*6240*/  CS2R R160, SRZ ;  /* 0x0000000000a07805 */ /* 0x000fe2000001ff00 */
[----:B------:R-:W-:Y:S06]  /*6250*/  @P1 BRA `(.L_x_110) ;  /* 0x00000000000c1947 */ /* 0x000fec0003800000 */
[----:B------:R-:W-:Y:S04]  /*6260*/  SHF.L.U32 R0, R180, 0x1f, RZ ;  /* 0x0000001fb4007819 */ /* 0x000fe800000006ff */
[----:B------:R-:W1:Y:S02]  /*6270*/  SYNCS.PHASECHK.TRANS64.TRYWAIT P1, [R3+URZ+0x180], R0 ;  /* 0x00018000030075a7 */ /* 0x000e6400080211ff */
[----:B-1----:R-:W-:Y:S05]  /*6280*/  @!P1 BRA `(.L_x_111) ;  /* 0x0000003c00009947 */ /* 0x002fea0003800000 */
.L_x_110:
[----:B------:R-:W-:Y:S05]  /*6290*/  BSYNC B0 ;  /* 0x0000000000007941 */ /* 0x000fea0003800000 */
.L_x_109:
[----:B------:R-:W-:Y:S01]  /*62a0*/  ISETP.NE.AND P1, PT, R209, RZ, PT ;  /* 0x000000ffd100720c */ /* 0x000fe20003f25270 */
[----:B-1----:R-:W-:Y:S02]  /*62b0*/  VIADD R3, R3, 0x190 ;  /* 0x0000019003037836 */ /* 0x002fe40000000000 */
[----:B------:R-:W-:Y:S02]  /*62c0*/  IMAD.U32 R0, RZ, RZ, UR37 ;  /* 0x00000025ff007e24 */ /* 0x000fe4000f8e00ff */
[----:B------:R-:W-:Y:S03]  /*62d0*/  VIADD R181, R181, 0x1 ;  /* 0x00000001b5b57836 */ /* 0x000fe60000000000 */
[----:B------:R-:W-:Y:S05]  /*62e0*/  PRMT R0, R0, 0x654, R3 ;  /* 0x0000065400007816 */ /* 0x000fea0000000003 */
[----:B------:R1:W3:Y:S04]  /*62f0*/  @P1 LDS.128 R148, [R6] ;  /* 0x0000000006941984 */ /* 0x0002e80000000c00 */
[----:B------:R1:W1:Y:S04]  /*6300*/  @P1 LDS.128 R156, [R5+0x20] ;  /* 0x00002000059c1984 */ /* 0x0002680000000c00 */
[----:B------:R1:W1:Y:S04]  /*6310*/  @P1 LDS.128 R152, [R7+0x10] ;  /* 0x0000100007981984 */ /* 0x0002680000000c00 */
[----:B------:R1:W1:Y:S01]  /*6320*/  @P1 LDS.128 R160, [R4+0x10] ;  /* 0x0000100004a01984 */ /* 0x0002620000000c00 */
[C---:B------:R-:W-:Y:S01]  /*6330*/  ISETP.NE.AND P1, PT, R181.reuse, 0x2, PT ;  /* 0x00000002b500780c */ /* 0x040fe20003f25270 */
[----:B------:R-:W-:Y:S01]  /*6340*/  @!PT LDS RZ, [RZ] ;  /* 0x00000000fffff984 */ /* 0x000fe20000000800 */
[----:B------:R-:W-:Y:S01]  /*6350*/  @!PT LDS RZ, [RZ] ;  /* 0x00000000fffff984 */ /* 0x000fe20000000800 */
[----:B------:R-:W-:Y:S01]  /*6360*/  @!PT LDS RZ, [RZ] ;  /* 0x00000000fffff984 */ /* 0x000fe20000000800 */
[----:B------:R-:W-:Y:S01]  /*6370*/  @!PT LDS RZ, [RZ] ;  /* 0x00000000fffff984 */ /* 0x000fe20000000800 */
[----:B------:R5:W-:Y:S06]  /*6380*/  MEMBAR.ALL.CTA ;  /* 0x0000000000007992 */ /* 0x000bec0000008000 */
[----:B-----5:R-:W5:Y:S01]  /*6390*/  FENCE.VIEW.ASYNC.S ;  /* 0x00000000000073c6 */ /* 0x020f620000000000 */
[----:B------:R-:W-:Y:S02]  /*63a0*/  SEL R3, RZ, 0x1, P1 ;  /* 0x00000001ff037807 */ /* 0x000fe40000800000 */
[----:B------:R-:W-:Y:S02]  /*63b0*/  SEL R181, R181, RZ, P1 ;  /* 0x000000ffb5b57207 */ /* 0x000fe40000800000 */
[----:B------:R-:W-:Y:S01]  /*63c0*/  LOP3.LUT R180, R180, R3, RZ, 0x3c, !PT ;  /* 0x00000003b4b47212 */ /* 0x000fe200078e3cff */
[----:B-----5:R1:W-:Y:S06]  /*63d0*/  SYNCS.ARRIVE.TRANS64.RED.A1T0 RZ, [R0+URZ], RZ ;  /* 0x000000ff00ff79a7 */ /* 0x0203ec00081004ff */
.L_x_108:
[----:B------:R-:W-:Y:S05]  /*63e0*/  BSYNC B1 ;  /* 0x0000000000017941 */ /* 0x000fea0003800000 */
.L_x_107:
[----:B-1----:R-:W-:Y:S04]  /*63f0*/  SHF.R.U32.HI R0, RZ, 0x15, R80 ;  /* 0x00000015ff007819 */ /* 0x002fe80000011650 */
[----:B------:R-:W-:Y:S01]  /*6400*/  LOP3.LUT P1, RZ, R0, 0x3, R173, 0x48, !PT ;  /* 0x0000000300ff7812 */ /* 0x000fe200078248ad */
[----:B------:R-:W-:Y:S01]  /*6410*/  @!UPT UIADD3 URZ, UPT, UPT, URZ, URZ, URZ ;  /* 0x000000fffffff290 */ /* 0x000fe2000fffe0ff */
[----:B----4-:R-:W-:Y:S11]  /*6420*/  @P0 BRA `(.L_x_112) ;  /* 0x0000000000080947 */ /* 0x010ff60003800000 */
[----:B------:R-:W1:Y:S02]  /*6430*/  SYNCS.PHASECHK.TRANS64.TRYWAIT P0, [R207+URZ+0x1d0], R2 ;  /* 0x0001d002cf0075a7 */ /* 0x000e6400080011ff */
[----:B-1----:R-:W-:Y:S05]  /*6440*/  @!P0 BRA `(.L_x_113) ;  /* 0x0000003800a48947 */ /* 0x002fea0003800000 */
.L_x_112:
[----:B------:R-:W-:Y:S04]  /*6450*/  BSSY.RECONVERGENT B6, `(.L_x_114) ;  /* 0x0000012000067945 */ /* 0x000fe80003800200 */
[----:B------:R-:W-:Y:S05]  /*6460*/  @!P1 BRA `(.L_x_115) ;  /* 0x0000000000409947 */ /* 0x000fea0003800000 */
[----:B------:R-:W4:Y:S01]  /*6470*/  LDCU.64 UR8, c[0x4][0x70] ;  /* 0x01000e00ff0877ac */ /* 0x000f220008000a00 */
[----:B------:R-:W-:Y:S01]  /*6480*/  MOV R3, 0x0 ;  /* 0x0000000000037802 */ /* 0x000fe20000000f00 */
[----:B------:R-:W-:Y:S02]  /*6490*/  HFMA2 R12, -RZ, RZ, 0, 5.9604644775390625e-08 ;  /* 0x00000001ff0c7431 */ /* 0x000fe400000001ff */
[----:B------:R-:W-:Y:S02]  /*64a0*/  IMAD.MOV.U32 R8, RZ, RZ, 0x192 ;  /* 0x00000192ff087424 */ /* 0x000fe400078e00ff */
[----:B------:R-:W-:Y:S01]  /*64b0*/  IMAD.MOV.U32 R13, RZ, RZ, RZ ;  /* 0x000000ffff0d7224 */ /* 0x000fe200078e00ff */
[----:B------:R-:W5:Y:S01]  /*64c0*/  LDCU.64 UR6, c[0x4][0x78] ;  /* 0x01000f00ff0677ac */ /* 0x000f620008000a00 */
[----:B-1----:R-:W1:Y:S01]  /*64d0*/  LDC.64 R2, c[0x4][R3] ;  /* 0x0100000003027b82 */ /* 0x002e620000000a00 */
[----:B------:R-:W2:Y:S01]  /*64e0*/  LDCU.64 UR4, c[0x4][0x10] ;  /* 0x01000200ff0477ac */ /* 0x000ea20008000a00 */
[----:B----4-:R-:W-:Y:S01]  /*64f0*/  MOV R5, UR9 ;  /* 0x0000000900057c02 */ /* 0x010fe20008000f00 */
[----:B------:R-:W-:Y:S01]  /*6500*/  IMAD.U32 R4, RZ, RZ, UR8 ;  /* 0x00000008ff047e24 */ /* 0x000fe2000f8e00ff */
[----:B-----5:R-:W-:Y:S01]  /*6510*/  MOV R7, UR7 ;  /* 0x0000000700077c02 */ /* 0x020fe20008000f00 */
[----:B------:R-:W-:Y:S01]  /*6520*/  IMAD.U32 R6, RZ, RZ, UR6 ;  /* 0x00000006ff067e24 */ /* 0x000fe2000f8e00ff */
[----:B--2---:R-:W-:Y:S01]  /*6530*/  MOV R11, UR5 ;  /* 0x00000005000b7c02 */ /* 0x004fe20008000f00 */
[----:B------:R-:W-:Y:S02]  /*6540*/  IMAD.U32 R10, RZ, RZ, UR4 ;  /* 0x00000004ff0a7e24 */ /* 0x000fe4000f8e00ff */
[----:B------:R-:W-:Y:S07]  /*6550*/  LEPC R20, `(.L_x_115) ;  /* 0x000000001014794e */ /* 0x000fee0000000000 */
[----:B-1-3--:R-:W-:Y:S05]  /*6560*/  CALL.ABS.NOINC R2 ;  /* 0x0000000002007343 */ /* 0x00afea0003c00000 */
.L_x_115:
[----:B------:R-:W-:Y:S05]  /*6570*/  BSYNC.RECONVERGENT B6 ;  /* 0x0000000000067941 */ /* 0x000fea0003800200 */
.L_x_114:
[-C--:B---3--:R-:W-:Y:S01]  /*6580*/  F2FP.F16.E5M2.UNPACK_B R83, R148.reuse ;  /* 0x00000094ff53723e */ /* 0x088fe200020004ff */
[----:B------:R-:W-:Y:S05]  /*6590*/  WARPSYNC.ALL ;  /* 0x0000000000007948 */ /* 0x000fea0003800000 */
[----:B------:R-:W-:Y:S01]  /*65a0*/  R2UR UR4, R80 ;  /* 0x00000000500472ca */ /* 0x000fe200000e0000 */
[--C-:B------:R-:W-:Y:S01]  /*65b0*/  HADD2.F32 R82, -RZ, R83.reuse.H0_H0 ;  /* 0x20000053ff527230 */ /* 0x100fe20000004100 */
[----:B------:R-:W-:Y:S01]  /*65c0*/  F2FP.F16.E5M2.UNPACK_B R85, R148.H1 ;  /* 0x00000094ff55723e */ /* 0x000fe200030004ff */
[----:B------:R-:W-:Y:S01]  /*65d0*/  HADD2.F32 R83, -RZ, R83.H1_H1 ;  /* 0x30000053ff537230 */ /* 0x000fe20000004100 */
[-C--:B------:R-:W-:Y:S01]  /*65e0*/  F2FP.F16.E5M2.UNPACK_B R87, R149.reuse ;  /* 0x00000095ff57723e */ /* 0x080fe200020004ff */
[----:B------:R-:W-:Y:S01]  /*65f0*/  BSSY.RECONVERGENT B0, `(.L_x_116) ;  /* 0x000011d000007945 */ /* 0x000fe20003800200 */
[----:B------:R-:W-:Y:S01]  /*6600*/  F2FP.F16.E5M2.UNPACK_B R89, R149.H1 ;  /* 0x00000095ff59723e */ /* 0x000fe200030004ff */
[----:B------:R-:W-:Y:S01]  /*6610*/  HADD2.F32 R84, -RZ, R85.H0_H0 ;  /* 0x20000055ff547230 */ /* 0x000fe20000004100 */
[-C--:B------:R-:W-:Y:S01]  /*6620*/  F2FP.F16.E5M2.UNPACK_B R91, R150.reuse ;  /* 0x00000096ff5b723e */ /* 0x080fe200020004ff */
[----:B------:R-:W-:Y:S01]  /*6630*/  HADD2.F32 R88, -RZ, R87.H1_H1 ;  /* 0x30000057ff587230 */ /* 0x000fe20000004100 */
[----:B------:R-:W-:Y:S01]  /*6640*/  F2FP.F16.E5M2.UNPACK_B R93, R150.H1 ;  /* 0x00000096ff5d723e */ /* 0x000fe200030004ff */
[----:B------:R-:W-:Y:S01]  /*6650*/  HADD2.F32 R86, -RZ, R85.H1_H1 ;  /* 0x30000055ff567230 */ /* 0x000fe20000004100 */
[-C--:B------:R-:W-:Y:S01]  /*6660*/  F2FP.F16.E5M2.UNPACK_B R95, R151.reuse ;  /* 0x00000097ff5f723e */ /* 0x080fe200020004ff */
[----:B------:R-:W2:Y:S01]  /*6670*/  LDTM.x64 R4, tmem[UR4] ;  /* 0x00000004000479ee */ /* 0x000ea20008340000 */
[----:B------:R-:W-:Y:S01]  /*6680*/  F2FP.F16.E5M2.UNPACK_B R97, R151.H1 ;  /* 0x00000097ff61723e */ /* 0x000fe200030004ff */
[----:B------:R-:W-:Y:S01]  /*6690*/  HADD2.F32 R85, -RZ, R87.H0_H0 ;  /* 0x20000057ff557230 */ /* 0x000fe20000004100 */
[-C--:B------:R-:W-:Y:S01]  /*66a0*/  F2FP.F16.E5M2.UNPACK_B R99, R152.reuse ;  /* 0x00000098ff63723e */ /* 0x080fe200020004ff */
[----:B------:R-:W-:Y:S01]  /*66b0*/  HADD2.F32 R87, -RZ, R89.H0_H0 ;  /* 0x20000059ff577230 */ /* 0x000fe20000004100 */
[----:B------:R-:W-:Y:S01]  /*66c0*/  F2FP.F16.E5M2.UNPACK_B R101, R152.H1 ;  /* 0x00000098ff65723e */ /* 0x000fe200030004ff */
[----:B------:R-:W-:Y:S01]  /*66d0*/  HADD2.F32 R92, -RZ, R91.H1_H1 ;  /* 0x3000005bff5c7230 */ /* 0x000fe20000004100 */
[----:B------:R-:W-:Y:S01]  /*66e0*/  ISETP.NE.AND P6, PT, R184, RZ, PT ;  /* 0x000000ffb800720c */ /* 0x000fe20003fc5270 */
[----:B------:R-:W-:Y:S01]  /*66f0*/  HADD2.F32 R96, -RZ, R95.H1_H1 ;  /* 0x3000005fff607230 */ /* 0x000fe20000004100 */
[----:B------:R-:W-:Y:S01]  /*6700*/  SHF.L.U32 R211, R176, 0x4, RZ ;  /* 0x00000004b0d37819 */ /* 0x000fe200000006ff */
[----:B------:R-:W-:Y:S01]  /*6710*/  HADD2.F32 R100, -RZ, R99.H1_H1 ;  /* 0x30000063ff647230 */ /* 0x000fe20000004100 */
[----:B------:R-:W-:Y:S01]  /*6720*/  SHF.L.U32 R219, R175, 0x4, RZ ;  /* 0x00000004afdb7819 */ /* 0x000fe200000006ff */
[----:B------:R-:W-:Y:S01]  /*6730*/  HADD2.F32 R90, -RZ, R89.H1_H1 ;  /* 0x30000059ff5a7230 */ /* 0x000fe20000004100 */
[C---:B------:R-:W-:Y:S01]  /*6740*/  IADD3 R204, PT, PT, R190.reuse, R211, RZ ;  /* 0x000000d3becc7210 */ /* 0x040fe20007ffe0ff */
[----:B------:R-:W-:Y:S01]  /*6750*/  HADD2.F32 R89, -RZ, R91.H0_H0 ;  /* 0x2000005bff597230 */ /* 0x000fe20000004100 */
[----:B------:R-:W-:Y:S01]  /*6760*/  IADD3 R206, PT, PT, R190, R219, RZ ;  /* 0x000000dbbece7210 */ /* 0x000fe20007ffe0ff */
[--C-:B------:R-:W-:Y:S01]  /*6770*/  HADD2.F32 R91, -RZ, R93.reuse.H0_H0 ;  /* 0x2000005dff5b7230 */ /* 0x100fe20000004100 */
[----:B------:R-:W-:Y:S01]  /*6780*/  SHF.L.U32 R217, R188, 0x4, RZ ;  /* 0x00000004bcd97819 */ /* 0x000fe200000006ff */
[----:B------:R-:W-:Y:S01]  /*6790*/  HADD2.F32 R94, -RZ, R93.H1_H1 ;  /* 0x3000005dff5e7230 */ /* 0x000fe20000004100 */
[-C--:B------:R-:W-:Y:S01]  /*67a0*/  F2FP.F16.E5M2.UNPACK_B R103, R153.reuse ;  /* 0x00000099ff67723e */ /* 0x080fe200020004ff */
[----:B------:R-:W-:Y:S01]  /*67b0*/  HADD2.F32 R93, -RZ, R95.H0_H0 ;  /* 0x2000005fff5d7230 */ /* 0x000fe20000004100 */
[----:B------:R-:W-:Y:S01]  /*67c0*/  IADD3 R205, PT, PT, R217, R204, RZ ;  /* 0x000000ccd9cd7210 */ /* 0x000fe20007ffe0ff */
[----:B------:R-:W-:Y:S01]  /*67d0*/  HADD2.F32 R95, -RZ, R97.H0_H0 ;  /* 0x20000061ff5f7230 */ /* 0x000fe20000004100 */
[----:B------:R-:W-:Y:S01]  /*67e0*/  F2FP.F16.E5M2.UNPACK_B R105, R153.H1 ;  /* 0x00000099ff69723e */ /* 0x000fe200030004ff */
[C---:B--2---:R-:W-:Y:S01]  /*67f0*/  FMUL R0, R78.reuse, R4 ;  /* 0x000000044e007220 */ /* 0x044fe20000400000 */
[C---:B-1----:R-:W-:Y:S01]  /*6800*/  FMUL R2, R78.reuse, R5 ;  /* 0x000000054e027220 */ /* 0x042fe20000400000 */
[C---:B------:R-:W-:Y:S01]  /*6810*/  FMUL R4, R78.reuse, R8 ;  /* 0x000000084e047220 */ /* 0x040fe20000400000 */
[C---:B------:R-:W-:Y:S01]  /*6820*/  FMUL R5, R78.reuse, R9 ;  /* 0x000000094e057220 */ /* 0x040fe20000400000 */
[C---:B------:R-:W-:Y:S01]  /*6830*/  FFMA R0, R81.reuse, R82, R0 ;  /* 0x0000005251007223 */ /* 0x040fe20000000000 */
[C---:B------:R-:W-:Y:S01]  /*6840*/  FFMA R2, R81.reuse, R83, R2 ;  /* 0x0000005351027223 */ /* 0x040fe20000000002 */
[C---:B------:R-:W-:Y:S01]  /*6850*/  FMUL R8, R78.reuse, R12 ;  /* 0x0000000c4e087220 */ /* 0x040fe20000400000 */
[C---:B------:R-:W-:Y:S01]  /*6860*/  FMUL R9, R78.reuse, R13 ;  /* 0x0000000d4e097220 */ /* 0x040fe20000400000 */
[C---:B------:R-:W-:Y:S01]  /*6870*/  FMUL R12, R78.reuse, R16 ;  /* 0x000000104e0c7220 */ /* 0x040fe20000400000 */
[C---:B------:R-:W-:Y:S01]  /*6880*/  FMUL R13, R78.reuse, R17 ;  /* 0x000000114e0d7220 */ /* 0x040fe20000400000 */
[C---:B------:R-:W-:Y:S01]  /*6890*/  FMUL R16, R78.reuse, R20 ;  /* 0x000000144e107220 */ /* 0x040fe20000400000 */
[C---:B------:R-:W-:Y:S01]  /*68a0*/  FMUL R17, R78.reuse, R21 ;  /* 0x000000154e117220 */ /* 0x040fe20000400000 */
[----:B------:R-:W-:Y:S02]  /*68b0*/  HADD2.F32 R104, -RZ, R103.H1_H1 ;  /* 0x30000067ff687230 */ /* 0x000fe40000004100 */
[C---:B------:R-:W-:Y:S01]  /*68c0*/  FMUL R20, R78.reuse, R24 ;  /* 0x000000184e147220 */ /* 0x040fe20000400000 */
[C---:B------:R-:W-:Y:S01]  /*68d0*/  FMUL R21, R78.reuse, R25 ;  /* 0x000000194e157220 */ /* 0x040fe20000400000 */
[C---:B------:R-:W-:Y:S01]  /*68e0*/  FMUL R24, R78.reuse, R28 ;  /* 0x0000001c4e187220 */ /* 0x040fe20000400000 */
[C---:B------:R-:W-:Y:S01]  /*68f0*/  FMUL R25, R78.reuse, R29 ;  /* 0x0000001d4e197220 */ /* 0x040fe20000400000 */
[C---:B------:R-:W-:Y:S01]  /*6900*/  FMUL R28, R78.reuse, R32 ;  /* 0x000000204e1c7220 */ /* 0x040fe20000400000 */
[C---:B------:R-:W-:Y:S01]  /*6910*/  FMUL R29, R78.reuse, R33 ;  /* 0x000000214e1d7220 */ /* 0x040fe20000400000 */
[C---:B------:R-:W-:Y:S01]  /*6920*/  FMUL R32, R78.reuse, R36 ;  /* 0x000000244e207220 */ /* 0x040fe20000400000 */
[----:B------:R-:W-:Y:S01]  /*6930*/  F2FP.F16.E5M2.UNPACK_B R107, R154 ;  /* 0x0000009aff6b723e */ /* 0x000fe200020004ff */
[C---:B------:R-:W-:Y:S01]  /*6940*/  FMUL R33, R78.reuse, R37 ;  /* 0x000000254e217220 */ /* 0x040fe20000400000 */
[C---:B------:R-:W-:Y:S01]  /*6950*/  FMUL R36, R78.reuse, R40 ;  /* 0x000000284e247220 */ /* 0x040fe20000400000 */
[----:B------:R-:W-:Y:S01]  /*6960*/  F2FP.F16.E5M2.UNPACK_B R109, R154.H1 ;  /* 0x0000009aff6d723e */ /* 0x000fe200030004ff */
[C---:B------:R-:W-:Y:S01]  /*6970*/  FMUL R37, R78.reuse, R41 ;  /* 0x000000294e257220 */ /* 0x040fe20000400000 */
[----:B------:R-:W-:Y:S02]  /*6980*/  HADD2.F32 R108, -RZ, R107.H1_H1 ;  /* 0x3000006bff6c7230 */ /* 0x000fe40000004100 */
        /* <DEDUP_REMOVED lines=26> */
[C---:B------:R-:W-:Y:S01]  /*6b30*/  FFMA R3, R81.reuse, R84, R3 ;  /* 0x0000005451037223 */ /* 0x040fe20000000003 */
[C---:B------:R-:W-:Y:S01]  /*6b40*/  FFMA R7, R81.reuse, R86, R7 ;  /* 0x0000005651077223 */ /* 0x040fe20000000007 */
[----:B------:R-:W-:Y:S01]  /*6b50*/  F2FP.F16.E5M2.UNPACK_B R127, R159 ;  /* 0x0000009fff7f723e */ /* 0x000fe200020004ff */
[C---:B------:R-:W-:Y:S01]  /*6b60*/  FFMA R4, R81.reuse, R85, R4 ;  /* 0x0000005551047223 */ /* 0x040fe20000000004 */
[C---:B------:R-:W-:Y:S01]  /*6b70*/  FFMA R5, R81.reuse, R88, R5 ;  /* 0x0000005851057223 */ /* 0x040fe20000000005 */
[----:B------:R-:W-:Y:S01]  /*6b80*/  F2FP.F16.E5M2.UNPACK_B R129, R159.H1 ;  /* 0x0000009fff81723e */ /* 0x000fe200030004ff */
[----:B------:R-:W-:Y:S01]  /*6b90*/  FFMA R6, R81, R87, R6 ;  /* 0x0000005751067223 */ /* 0x000fe20000000006 */
[----:B------:R-:W-:Y:S01]  /*6ba0*/  F2FP.SATFINITE.E5M2.F32.PACK_AB_MERGE_C R185, R7, R3, RZ ;  /* 0x0000000307b9723e */ /* 0x000fe200048060ff */
[----:B------:R-:W-:Y:S02]  /*6bb0*/  HADD2.F32 R124, -RZ, R123.H1_H1 ;  /* 0x3000007bff7c7230 */ /* 0x000fe40000004100 */
[----:B------:R-:W-:Y:S01]  /*6bc0*/  FMUL R11, R78, R11 ;  /* 0x0000000b4e0b7220 */ /* 0x000fe20000400000 */
[----:B------:R-:W-:Y:S01]  /*6bd0*/  HADD2.F32 R128, -RZ, R127.H1_H1 ;  /* 0x3000007fff807230 */ /* 0x000fe20000004100 */
[----:B------:R-:W-:Y:S01]  /*6be0*/  F2FP.SATFINITE.E5M2.F32.PACK_AB_MERGE_C R184, R2, R0, R185 ;  /* 0x0000000002b8723e */ /* 0x000fe200048060b9 */
[C---:B------:R-:W-:Y:S01]  /*6bf0*/  FMUL R10, R78.reuse, R14 ;  /* 0x0000000e4e0a7220 */ /* 0x040fe20000400000 */
[C---:B------:R-:W-:Y:S01]  /*6c00*/  FFMA R11, R81.reuse, R90, R11 ;  /* 0x0000005a510b7223 */ /* 0x040fe2000000000b */
[C---:B------:R-:W-:Y:S01]  /*6c10*/  FFMA R8, R81.reuse, R89, R8 ;  /* 0x0000005951087223 */ /* 0x040fe20000000008 */
[----:B------:R-:W-:Y:S01]  /*6c20*/  FFMA R9, R81, R92, R9 ;  /* 0x0000005c51097223 */ /* 0x000fe20000000009 */
[----:B------:R-:W-:Y:S01]  /*6c30*/  F2FP.F16.E5M2.UNPACK_B R131, R160 ;  /* 0x000000a0ff83723e */ /* 0x000fe200020004ff */
[----:B------:R-:W-:Y:S01]  /*6c40*/  HADD2.F32 R98, -RZ, R97.H1_H1 ;  /* 0x30000061ff627230 */ /* 0x000fe20000004100 */
[----:B------:R-:W-:Y:S01]  /*6c50*/  F2FP.SATFINITE.E5M2.F32.PACK_AB_MERGE_C R186, R11, R6, RZ ;  /* 0x000000060bba723e */ /* 0x000fe200048060ff */
[----:B------:R-:W-:Y:S01]  /*6c60*/  FFMA R10, R81, R91, R10 ;  /* 0x0000005b510a7223 */ /* 0x000fe2000000000a */
[----:B------:R-:W-:Y:S02]  /*6c70*/  HADD2.F32 R97, -RZ, R99.H0_H0 ;  /* 0x20000063ff617230 */ /* 0x000fe40000004100 */
[C---:B------:R-:W-:Y:S01]  /*6c80*/  FMUL R15, R78.reuse, R15 ;  /* 0x0000000f4e0f7220 */ /* 0x040fe20000400000 */
[----:B------:R-:W-:Y:S01]  /*6c90*/  F2FP.SATFINITE.E5M2.F32.PACK_AB_MERGE_C R185, R5, R4, R186 ;  /* 0x0000000405b9723e */ /* 0x000fe200048060ba */
[----:B------:R-:W-:Y:S02]  /*6ca0*/  HADD2.F32 R132, -RZ, R131.H1_H1 ;  /* 0x30000083ff847230 */ /* 0x000fe40000004100 */
[C---:B------:R-:W-:Y:S01]  /*6cb0*/  FMUL R14, R78.reuse, R18 ;  /* 0x000000124e0e7220 */ /* 0x040fe20000400000 */
[C---:B------:R-:W-:Y:S01]  /*6cc0*/  FFMA R15, R81.reuse, R94, R15 ;  /* 0x0000005e510f7223 */ /* 0x040fe2000000000f */
[C---:B------:R-:W-:Y:S01]  /*6cd0*/  FFMA R12, R81.reuse, R93, R12 ;  /* 0x0000005d510c7223 */ /* 0x040fe2000000000c */
[----:B------:R-:W-:Y:S01]  /*6ce0*/  FFMA R13, R81, R96, R13 ;  /* 0x00000060510d7223 */ /* 0x000fe2000000000d */
[----:B------:R-:W-:Y:S01]  /*6cf0*/  F2FP.F16.E5M2.UNPACK_B R133, R160.H1 ;  /* 0x000000a0ff85723e */ /* 0x000fe200030004ff */
[--C-:B------:R-:W-:Y:S01]  /*6d00*/  HADD2.F32 R99, -RZ, R101.reuse.H0_H0 ;  /* 0x20000065ff637230 */ /* 0x100fe20000004100 */
[----:B------:R-:W-:Y:S01]  /*6d10*/  F2FP.SATFINITE.E5M2.F32.PACK_AB_MERGE_C R186, R15, R10, RZ ;  /* 0x0000000a0fba723e */ /* 0x000fe200048060ff */
[----:B------:R-:W-:Y:S01]  /*6d20*/  FFMA R14, R81, R95, R14 ;  /* 0x0000005f510e7223 */ /* 0x000fe2000000000e */
[C---:B------:R-:W-:Y:S01]  /*6d30*/  FMUL R19, R78.reuse, R19 ;  /* 0x000000134e137220 */ /* 0x040fe20000400000 */
[----:B------:R-:W-:Y:S01]  /*6d40*/  HADD2.F32 R102, -RZ, R101.H1_H1 ;  /* 0x30000065ff667230 */ /* 0x000fe20000004100 */
[----:B------:R-:W-:Y:S01]  /*6d50*/  F2FP.SATFINITE.E5M2.F32.PACK_AB_MERGE_C R186, R9, R8, R186 ;  /* 0x0000000809ba723e */ /* 0x000fe200048060ba */
[----:B------:R-:W-:Y:S02]  /*6d60*/  HADD2.F32 R101, -RZ, R103.H0_H0 ;  /* 0x20000067ff657230 */ /* 0x000fe40000004100 */
[C---:B------:R-:W-:Y:S01]  /*6d70*/  FFMA R19, R81.reuse, R98, R19 ;  /* 0x0000006251137223 */ /* 0x040fe20000000013 */
[C---:B------:R-:W-:Y:S01]  /*6d80*/  FFMA R16, R81.reuse, R97, R16 ;  /* 0x0000006151107223 */ /* 0x040fe20000000010 */
[----:B------:R-:W-:Y:S01]  /*6d90*/  FFMA R17, R81, R100, R17 ;  /* 0x0000006451117223 */ /* 0x000fe20000000011 */
[C---:B------:R-:W-:Y:S01]  /*6da0*/  FMUL R18, R78.reuse, R22 ;  /* 0x000000164e127220 */ /* 0x040fe20000400000 */
[----:B------:R-:W-:Y:S01]  /*6db0*/  F2FP.F16.E5M2.UNPACK_B R135, R161 ;  /* 0x000000a1ff87723e */ /* 0x000fe200020004ff */
        /* <DEDUP_REMOVED lines=10> */
[----:B------:R1:W-:Y:S01]  /*6e60*/  STS.128 [R172+UR49+0x4400], R184 ;  /* 0x004400b8ac007988 */ /* 0x0003e20008000c31 */
[----:B------:R-:W-:Y:S01]  /*6e70*/  HADD2.F32 R136, -RZ, R135.H1_H1 ;  /* 0x30000087ff887230 */ /* 0x000fe20000004100 */
[----:B------:R-:W-:Y:S01]  /*6e80*/  F2FP.SATFINITE.E5M2.F32.PACK_AB_MERGE_C R196, R23, R18, RZ ;  /* 0x0000001217c4723e */ /* 0x000fe200048060ff */
[C---:B------:R-:W-:Y:S01]  /*6e90*/  FMUL R22, R78.reuse, R26 ;  /* 0x0000001a4e167220 */ /* 0x040fe20000400000 */
[C---:B------:R-:W-:Y:S01]  /*6ea0*/  FMUL R27, R78.reuse, R27 ;  /* 0x0000001b4e1b7220 */ /* 0x040fe20000400000 */
[--C-:B------:R-:W-:Y:S01]  /*6eb0*/  HADD2.F32 R107, -RZ, R109.reuse.H0_H0 ;  /* 0x2000006dff6b7230 */ /* 0x100fe20000004100 */
[----:B------:R-:W-:Y:S01]  /*6ec0*/  F2FP.SATFINITE.E5M2.F32.PACK_AB_MERGE_C R196, R17, R16, R196 ;  /* 0x0000001011c4723e */ /* 0x000fe200048060c4 */
[C---:B------:R-:W-:Y:S01]  /*6ed0*/  FFMA R22, R81.reuse, R103, R22 ;  /* 0x0000006751167223 */ /* 0x040fe20000000016 */
[C---:B------:R-:W-:Y:S01]  /*6ee0*/  FFMA R27, R81.reuse, R106, R27 ;  /* 0x0000006a511b7223 */ /* 0x040fe2000000001b */
[C---:B------:R-:W-:Y:S01]  /*6ef0*/  FFMA R24, R81.reuse, R105, R24 ;  /* 0x0000006951187223 */ /* 0x040fe20000000018 */
[----:B------:R-:W-:Y:S01]  /*6f00*/  F2FP.F16.E5M2.UNPACK_B R137, R161.H1 ;  /* 0x000000a1ff89723e */ /* 0x000fe200030004ff */
[----:B------:R-:W-:Y:S02]  /*6f10*/  HADD2.F32 R110, -RZ, R109.H1_H1 ;  /* 0x3000006dff6e7230 */ /* 0x000fe40000004100 */
[----:B------:R-:W-:Y:S01]  /*6f20*/  FFMA R25, R81, R108, R25 ;  /* 0x0000006c51197223 */ /* 0x000fe20000000019 */
[----:B------:R-:W-:Y:S01]  /*6f30*/  F2FP.SATFINITE.E5M2.F32.PACK_AB_MERGE_C R197, R27, R22, RZ ;  /* 0x000000161bc5723e */ /* 0x000fe200048060ff */
[----:B------:R-:W-:Y:S02]  /*6f40*/  HADD2.F32 R109, -RZ, R111.H0_H0 ;  /* 0x2000006fff6d7230 */ /* 0x000fe40000004100 */
[C---:B------:R-:W-:Y:S01]  /*6f50*/  FMUL R26, R78.reuse, R30 ;  /* 0x0000001e4e1a7220 */ /* 0x040fe20000400000 */
[C---:B------:R-:W-:Y:S01]  /*6f60*/  FMUL R31, R78.reuse, R31 ;  /* 0x0000001f4e1f7220 */ /* 0x040fe20000400000 */
[--C-:B------:R-:W-:Y:S01]  /*6f70*/  HADD2.F32 R111, -RZ, R113.reuse.H0_H0 ;  /* 0x20000071ff6f7230 */ /* 0x100fe20000004100 */
[----:B------:R-:W-:Y:S01]  /*6f80*/  F2FP.SATFINITE.E5M2.F32.PACK_AB_MERGE_C R197, R21, R20, R197 ;  /* 0x0000001415c5723e */ /* 0x000fe200048060c5 */
[C---:B------:R-:W-:Y:S01]  /*6f90*/  FFMA R26, R81.reuse, R107, R26 ;  /* 0x0000006b511a7223 */ /* 0x040fe2000000001a */
[C---:B------:R-:W-:Y:S01]  /*6fa0*/  FFMA R31, R81.reuse, R110, R31 ;  /* 0x0000006e511f7223 */ /* 0x040fe2000000001f */
[C---:B------:R-:W-:Y:S01]  /*6fb0*/  FFMA R28, R81.reuse, R109, R28 ;  /* 0x0000006d511c7223 */ /* 0x040fe2000000001c */
[----:B------:R-:W-:Y:S01]  /*6fc0*/  F2FP.F16.E5M2.UNPACK_B R139, R162 ;  /* 0x000000a2ff8b723e */ /* 0x000fe200020004ff */
[----:B------:R-:W-:Y:S02]  /*6fd0*/  HADD2.F32 R114, -RZ, R113.H1_H1 ;  /* 0x30000071ff727230 */ /* 0x000fe40000004100 */
[----:B------:R-:W-:Y:S01]  /*6fe0*/  FFMA R29, R81, R112, R29 ;  /* 0x00000070511d7223 */ /* 0x000fe2000000001d */
[----:B------:R-:W-:Y:S01]  /*6ff0*/  F2FP.SATFINITE.E5M2.F32.PACK_AB_MERGE_C R198, R31, R26, RZ ;  /* 0x0000001a1fc6723e */ /* 0x000fe200048060ff */
[----:B------:R-:W-:Y:S02]  /*7000*/  HADD2.F32 R113, -RZ, R115.H0_H0 ;  /* 0x20000073ff717230 */ /* 0x000fe40000004100 */
[C---:B------:R-:W-:Y:S01]  /*7010*/  FMUL R30, R78.reuse, R34 ;  /* 0x000000224e1e7220 */ /* 0x040fe20000400000 */
[----:B------:R-:W-:Y:S01]  /*7020*/  HADD2.F32 R140, -RZ, R139.H1_H1 ;  /* 0x3000008bff8c7230 */ /* 0x000fe20000004100 */
[----:B------:R-:W-:Y:S01]  /*7030*/  F2FP.SATFINITE.E5M2.F32.PACK_AB_MERGE_C R198, R25, R24, R198 ;  /* 0x0000001819c6723e */ /* 0x000fe200048060c6 */
[C---:B------:R-:W-:Y:S01]  /*7040*/  FMUL R35, R78.reuse, R35 ;  /* 0x000000234e237220 */ /* 0x040fe20000400000 */
[--C-:B------:R-:W-:Y:S02]  /*7050*/  HADD2.F32 R115, -RZ, R117.reuse.H0_H0 ;  /* 0x20000075ff737230 */ /* 0x100fe40000004100 */
[C---:B------:R-:W-:Y:S01]  /*7060*/  FFMA R30, R81.reuse, R111, R30 ;  /* 0x0000006f511e7223 */ /* 0x040fe2000000001e */
[----:B------:R-:W-:Y:S02]  /*7070*/  HADD2.F32 R118, -RZ, R117.H1_H1 ;  /* 0x30000075ff767230 */ /* 0x000fe40000004100 */
[C---:B------:R-:W-:Y:S01]  /*7080*/  FFMA R35, R81.reuse, R114, R35 ;  /* 0x0000007251237223 */ /* 0x040fe20000000023 */
[C---:B------:R-:W-:Y:S01]  /*7090*/  FFMA R32, R81.reuse, R113, R32 ;  /* 0x0000007151207223 */ /* 0x040fe20000000020 */
[----:B------:R-:W-:Y:S01]  /*70a0*/  F2FP.F16.E5M2.UNPACK_B R141, R162.H1 ;  /* 0x000000a2ff8d723e */ /* 0x000fe200030004ff */
[----:B------:R-:W-:Y:S01]  /*70b0*/  FFMA R33, R81, R116, R33 ;  /* 0x0000007451217223 */ /* 0x000fe20000000021 */
[----:B------:R-:W-:Y:S01]  /*70c0*/  HADD2.F32 R117, -RZ, R119.H0_H0 ;  /* 0x20000077ff757230 */ /* 0x000fe20000004100 */
        /* <DEDUP_REMOVED lines=9> */
[----:B------:R1:W-:Y:S01]  /*7160*/  STS.128 [R204+0x4010], R196 ;  /* 0x004010c4cc007388 */ /* 0x0003e20000000c00 */
[----:B------:R-:W-:Y:S01]  /*7170*/  FFMA R37, R81, R120, R37 ;  /* 0x0000007851257223 */ /* 0x000fe20000000025 */
[----:B------:R-:W-:Y:S01]  /*7180*/  F2FP.SATFINITE.E5M2.F32.PACK_AB_MERGE_C R200, R39, R34, RZ ;  /* 0x0000002227c8723e */ /* 0x000fe200048060ff */
[----:B------:R-:W-:Y:S02]  /*7190*/  HADD2.F32 R122, -RZ, R121.H1_H1 ;  /* 0x30000079ff7a7230 */ /* 0x000fe40000004100 */
[C---:B------:R-:W-:Y:S01]  /*71a0*/  FMUL R38, R78.reuse, R42 ;  /* 0x0000002a4e267220 */ /* 0x040fe20000400000 */
[----:B------:R-:W-:Y:S01]  /*71b0*/  HADD2.F32 R121, -RZ, R123.H0_H0 ;  /* 0x2000007bff797230 */ /* 0x000fe20000004100 */
[----:B------:R-:W-:Y:S01]  /*71c0*/  F2FP.SATFINITE.E5M2.F32.PACK_AB_MERGE_C R200, R33, R32, R200 ;  /* 0x0000002021c8723e */ /* 0x000fe200048060c8 */
[----:B------:R-:W-:Y:S02]  /*71d0*/  HADD2.F32 R144, -RZ, R143.H1_H1 ;  /* 0x3000008fff907230 */ /* 0x000fe40000004100 */
[C---:B------:R-:W-:Y:S01]  /*71e0*/  FFMA R38, R81.reuse, R119, R38 ;  /* 0x0000007751267223 */ /* 0x040fe20000000026 */
[C---:B------:R-:W-:Y:S01]  /*71f0*/  FMUL R43, R78.reuse, R43 ;  /* 0x0000002b4e2b7220 */ /* 0x040fe20000400000 */
[--C-:B------:R-:W-:Y:S02]  /*7200*/  HADD2.F32 R123, -RZ, R125.reuse.H0_H0 ;  /* 0x2000007dff7b7230 */ /* 0x100fe40000004100 */
[C---:B------:R-:W-:Y:S01]  /*7210*/  FMUL R42, R78.reuse, R46 ;  /* 0x0000002e4e2a7220 */ /* 0x040fe20000400000 */
[----:B------:R-:W-:Y:S02]  /*7220*/  HADD2.F32 R126, -RZ, R125.H1_H1 ;  /* 0x3000007dff7e7230 */ /* 0x000fe40000004100 */
[C---:B------:R-:W-:Y:S01]  /*7230*/  FFMA R43, R81.reuse, R122, R43 ;  /* 0x0000007a512b7223 */ /* 0x040fe2000000002b */
[----:B------:R-:W-:Y:S01]  /*7240*/  F2FP.F16.E5M2.UNPACK_B R145, R163.H1 ;  /* 0x000000a3ff91723e */ /* 0x000fe200030004ff */
[C---:B------:R-:W-:Y:S01]  /*7250*/  FFMA R40, R81.reuse, R121, R40 ;  /* 0x0000007951287223 */ /* 0x040fe20000000028 */
[----:B------:R-:W-:Y:S01]  /*7260*/  FFMA R41, R81, R124, R41 ;  /* 0x0000007c51297223 */ /* 0x000fe20000000029 */
[----:B------:R-:W-:Y:S01]  /*7270*/  ISETP.NE.AND P0, PT, R193, RZ, PT ;  /* 0x000000ffc100720c */ /* 0x000fe20003f05270 */
[----:B------:R-:W-:Y:S01]  /*7280*/  HADD2.F32 R125, -RZ, R127.H0_H0 ;  /* 0x2000007fff7d7230 */ /* 0x000fe20000004100 */
[----:B------:R-:W-:Y:S01]  /*7290*/  F2FP.SATFINITE.E5M2.F32.PACK_AB_MERGE_C R201, R43, R38, RZ ;  /* 0x000000262bc9723e */ /* 0x000fe200048060ff */
[----:B------:R-:W-:Y:S01]  /*72a0*/  FFMA R42, R81, R123, R42 ;  /* 0x0000007b512a7223 */ /* 0x000fe2000000002a */
[C---:B------:R-:W-:Y:S01]  /*72b0*/  FMUL R47, R78.reuse, R47 ;  /* 0x0000002f4e2f7220 */ /* 0x040fe20000400000 */
[--C-:B------:R-:W-:Y:S01]  /*72c0*/  HADD2.F32 R127, -RZ, R129.reuse.H0_H0 ;  /* 0x20000081ff7f7230 */ /* 0x100fe20000004100 */
[----:B------:R-:W-:Y:S01]  /*72d0*/  F2FP.SATFINITE.E5M2.F32.PACK_AB_MERGE_C R201, R37, R36, R201 ;  /* 0x0000002425c9723e */ /* 0x000fe200048060c9 */
[----:B------:R-:W-:Y:S02]  /*72e0*/  HADD2.F32 R130, -RZ, R129.H1_H1 ;  /* 0x30000081ff827230 */ /* 0x000fe40000004100 */
[C---:B------:R-:W-:Y:S01]  /*72f0*/  FFMA R47, R81.reuse, R126, R47 ;  /* 0x0000007e512f7223 */ /* 0x040fe2000000002f */
[C---:B------:R-:W-:Y:S01]  /*7300*/  FFMA R44, R81.reuse, R125, R44 ;  /* 0x0000007d512c7223 */ /* 0x040fe2000000002c */
[C---:B------:R-:W-:Y:S01]  /*7310*/  FFMA R45, R81.reuse, R128, R45 ;  /* 0x00000080512d7223 */ /* 0x040fe2000000002d */
[----:B------:R-:W-:Y:S02]  /*7320*/  HADD2.F32 R129, -RZ, R131.H0_H0 ;  /* 0x20000083ff817230 */ /* 0x000fe40000004100 */
[C---:B------:R-:W-:Y:S01]  /*7330*/  FMUL R46, R78.reuse, R50 ;  /* 0x000000324e2e7220 */ /* 0x040fe20000400000 */
[C---:B------:R-:W-:Y:S01]  /*7340*/  FMUL R51, R78.reuse, R51 ;  /* 0x000000334e337220 */ /* 0x040fe20000400000 */
[--C-:B------:R-:W-:Y:S02]  /*7350*/  HADD2.F32 R131, -RZ, R133.reuse.H0_H0 ;  /* 0x20000085ff837230 */ /* 0x100fe40000004100 */
[C---:B------:R-:W-:Y:S01]  /*7360*/  FMUL R50, R78.reuse, R54 ;  /* 0x000000364e327220 */ /* 0x040fe20000400000 */
[C---:B------:R-:W-:Y:S01]  /*7370*/  FFMA R46, R81.reuse, R127, R46 ;  /* 0x0000007f512e7223 */ /* 0x040fe2000000002e */
[----:B------:R-:W-:Y:S02]  /*7380*/  HADD2.F32 R134, -RZ, R133.H1_H1 ;  /* 0x30000085ff867230 */ /* 0x000fe40000004100 */
[C---:B------:R-:W-:Y:S01]  /*7390*/  FFMA R51, R81.reuse, R130, R51 ;  /* 0x0000008251337223 */ /* 0x040fe20000000033 */
[----:B------:R-:W-:Y:S02]  /*73a0*/  HADD2.F32 R133, -RZ, R135.H0_H0 ;  /* 0x20000087ff857230 */ /* 0x000fe40000004100 */
[C---:B------:R-:W-:Y:S01]  /*73b0*/  FMUL R55, R78.reuse, R55 ;  /* 0x000000374e377220 */ /* 0x040fe20000400000 */
[C---:B------:R-:W-:Y:S01]  /*73c0*/  FFMA R48, R81.reuse, R129, R48 ;  /* 0x0000008151307223 */ /* 0x040fe20000000030 */
[C---:B------:R-:W-:Y:S01]  /*73d0*/  FFMA R49, R81.reuse, R132, R49 ;  /* 0x0000008451317223 */ /* 0x040fe20000000031 */
[--C-:B------:R-:W-:Y:S02]  /*73e0*/  HADD2.F32 R135, -RZ, R137.reuse.H0_H0 ;  /* 0x20000089ff877230 */ /* 0x100fe40000004100 */
[C---:B------:R-:W-:Y:S01]  /*73f0*/  FFMA R50, R81.reuse, R131, R50 ;  /* 0x0000008351327223 */ /* 0x040fe20000000032 */
[----:B------:R-:W-:Y:S02]  /*7400*/  HADD2.F32 R138, -RZ, R137.H1_H1 ;  /* 0x30000089ff8a7230 */ /* 0x000fe40000004100 */
[C---:B------:R-:W-:Y:S01]  /*7410*/  FMUL R54, R78.reuse, R58 ;  /* 0x0000003a4e367220 */ /* 0x040fe20000400000 */
[----:B------:R-:W-:Y:S02]  /*7420*/  HADD2.F32 R137, -RZ, R139.H0_H0 ;  /* 0x2000008bff897230 */ /* 0x000fe40000004100 */
[C---:B------:R-:W-:Y:S01]  /*7430*/  FFMA R55, R81.reuse, R134, R55 ;  /* 0x0000008651377223 */ /* 0x040fe20000000037 */
        /* <DEDUP_REMOVED lines=16> */
[----:B------:R-:W-:Y:S01]  /*7540*/  FFMA R63, R81, R142, R63 ;  /* 0x0000008e513f7223 */ /* 0x000fe2000000003f */
[----:B------:R-:W-:Y:S01]  /*7550*/  FMUL R67, R78, R67 ;  /* 0x000000434e437220 */ /* 0x000fe20000400000 */
[----:B------:R-:W-:Y:S01]  /*7560*/  F2FP.SATFINITE.E5M2.F32.PACK_AB_MERGE_C R202, R47, R42, RZ ;  /* 0x0000002a2fca723e */ /* 0x000fe200048060ff */
[----:B------:R-:W-:Y:S01]  /*7570*/  FFMA R60, R81, R141, R60 ;  /* 0x0000008d513c7223 */ /* 0x000fe2000000003c */
[----:B------:R-:W-:Y:S01]  /*7580*/  F2FP.SATFINITE.E5M2.F32.PACK_AB_MERGE_C R203, R51, R46, RZ ;  /* 0x0000002e33cb723e */ /* 0x000fe200048060ff */
[C---:B------:R-:W-:Y:S01]  /*7590*/  FFMA R61, R81.reuse, R144, R61 ;  /* 0x00000090513d7223 */ /* 0x040fe2000000003d */
[C---:B------:R-:W-:Y:S01]  /*75a0*/  FFMA R62, R81.reuse, R143, R62 ;  /* 0x0000008f513e7223 */ /* 0x040fe2000000003e */
[----:B------:R-:W-:Y:S01]  /*75b0*/  FFMA R67, R81, R146, R67 ;  /* 0x0000009251437223 */ /* 0x000fe20000000043 */
[----:B------:R-:W-:Y:S02]  /*75c0*/  F2FP.SATFINITE.E5M2.F32.PACK_AB_MERGE_C R202, R41, R40, R202 ;  /* 0x0000002829ca723e */ /* 0x000fe400048060ca */
[----:B------:R-:W-:Y:S02]  /*75d0*/  F2FP.SATFINITE.E5M2.F32.PACK_AB_MERGE_C R203, R45, R44, R203 ;  /* 0x0000002c2dcb723e */ /* 0x000fe400048060cb */
[----:B------:R-:W-:Y:S02]  /*75e0*/  F2FP.SATFINITE.E5M2.F32.PACK_AB_MERGE_C R212, R55, R50, RZ ;  /* 0x0000003237d4723e */ /* 0x000fe400048060ff */
[----:B------:R-:W-:Y:S01]  /*75f0*/  F2FP.SATFINITE.E5M2.F32.PACK_AB_MERGE_C R213, R59, R54, RZ ;  /* 0x000000363bd5723e */ /* 0x000fe200048060ff */
[----:B------:R1:W-:Y:S01]  /*7600*/  STS.128 [R206+0x4020], R200 ;  /* 0x004020c8ce007388 */ /* 0x0003e20000000c00 */
[----:B------:R-:W-:Y:S02]  /*7610*/  F2FP.SATFINITE.E5M2.F32.PACK_AB_MERGE_C R214, R63, R58, RZ ;  /* 0x0000003a3fd6723e */ /* 0x000fe400048060ff */
[----:B------:R-:W-:Y:S02]  /*7620*/  F2FP.SATFINITE.E5M2.F32.PACK_AB_MERGE_C R215, R67, R62, RZ ;  /* 0x0000003e43d7723e */ /* 0x000fe400048060ff */
[----:B------:R-:W-:Y:S02]  /*7630*/  F2FP.SATFINITE.E5M2.F32.PACK_AB_MERGE_C R212, R49, R48, R212 ;  /* 0x0000003031d4723e */ /* 0x000fe400048060d4 */
[----:B------:R-:W-:Y:S02]  /*7640*/  F2FP.SATFINITE.E5M2.F32.PACK_AB_MERGE_C R213, R53, R52, R213 ;  /* 0x0000003435d5723e */ /* 0x000fe400048060d5 */
[----:B------:R-:W-:Y:S02]  /*7650*/  F2FP.SATFINITE.E5M2.F32.PACK_AB_MERGE_C R214, R57, R56, R214 ;  /* 0x0000003839d6723e */ /* 0x000fe400048060d6 */
[----:B------:R-:W-:Y:S02]  /*7660*/  F2FP.SATFINITE.E5M2.F32.PACK_AB_MERGE_C R215, R61, R60, R215 ;  /* 0x0000003c3dd7723e */ /* 0x000fe400048060d7 */
[----:B------:R-:W-:Y:S02]  /*7670*/  LEA R210, R181, UR49, 0x3 ;  /* 0x00000031b5d27c11 */ /* 0x000fe4000f8e18ff */
[----:B------:R-:W-:Y:S01]  /*7680*/  @P6 SHF.L.U32 R221, R180, 0x1f, RZ ;  /* 0x0000001fb4dd6819 */ /* 0x000fe200000006ff */
[----:B------:R1:W-:Y:S01]  /*7690*/  STS.128 [R205+0x4010], R212 ;  /* 0x004010d4cd007388 */ /* 0x0003e20000000c00 */
[----:B------:R-:W-:Y:S01]  /*76a0*/  @!PT LDS RZ, [RZ] ;  /* 0x00000000fffff984 */ /* 0x000fe20000000800 */
[----:B------:R-:W-:Y:S01]  /*76b0*/  @!PT LDS RZ, [RZ] ;  /* 0x00000000fffff984 */ /* 0x000fe20000000800 */
[----:B------:R-:W-:Y:S01]  /*76c0*/  @!PT LDS RZ, [RZ] ;  /* 0x00000000fffff984 */ /* 0x000fe20000000800 */
[----:B------:R-:W-:Y:S01]  /*76d0*/  @!PT LDS RZ, [RZ] ;  /* 0x00000000fffff984 */ /* 0x000fe20000000800 */
[----:B------:R2:W-:Y:S07]  /*76e0*/  MEMBAR.ALL.CTA ;  /* 0x0000000000007992 */ /* 0x0005ee0000008000 */
[----:B--2---:R-:W2:Y:S02]  /*76f0*/  FENCE.VIEW.ASYNC.S ;  /* 0x00000000000073c6 */ /* 0x004ea40000000000 */
[----:B--2---:R-:W-:Y:S06]  /*7700*/  BAR.SYNC.DEFER_BLOCKING 0x1, 0x80 ;  /* 0x0042000000007b1d */ /* 0x004fec0000010000 */
[----:B------:R-:W-:Y:S05]  /*7710*/  @P0 BRA `(.L_x_117) ;  /* 0x0000000000280947 */ /* 0x000fea0003800000 */
[----:B------:R-:W-:Y:S02]  /*7720*/  UIADD3 UR4, UPT, UPT, UR49, 0x4400, URZ ;  /* 0x0000440031047890 */ /* 0x000fe4000fffe0ff */
[----:B------:R-:W-:Y:S01]  /*7730*/  UIADD3 UR6, UP0, UPT, UR52, 0x680, URZ ;  /* 0x0000068034067890 */ /* 0x000fe2000ff1e0ff */
[----:B------:R-:W-:Y:S03]  /*7740*/  UMOV UR43, UR36 ;  /* 0x00000024002b7c82 */ /* 0x000fe60008000000 */
[----:B------:R-:W-:Y:S01]  /*7750*/  MOV R192, UR4 ;  /* 0x0000000400c07c02 */ /* 0x000fe20008000f00 */
[----:B------:R-:W-:Y:S03]  /*7760*/  UIADD3.X UR7, UPT, UPT, URZ, UR53, URZ, UP0, !UPT ;  /* 0x00000035ff077290 */ /* 0x000fe600087fe4ff */
[----:B------:R-:W-:Y:S11]  /*7770*/  R2UR UR40, R192 ;  /* 0x00000000c02872ca */ /* 0x000ff600000e0000 */
[----:B------:R-:W-:Y:S02]  /*7780*/  @!UPT UIADD3 URZ, UPT, UPT, URZ, URZ, URZ ;  /* 0x000000fffffff290 */ /* 0x000fe4000fffe0ff */
[----:B------:R2:W-:Y:S01]  /*7790*/  UTMASTG.3D [UR40], [UR6] ;  /* 0x00000028060073b5 */ /* 0x0005e20008010000 */
[----:B------:R0:W-:Y:S01]  /*77a0*/  UTMACMDFLUSH ;  /* 0x00000000000079b7 */ /* 0x0001e20000000000 */
[----:B--2---:R-:W-:Y:S04]  /*77b0*/  DEPBAR.LE SB0, 0x1 ;  /* 0x000080400000791a */ /* 0x004fe80000000000 */
.L_x_117:
[----:B------:R-:W-:Y:S05]  /*77c0*/  BSYNC.RECONVERGENT B0 ;  /* 0x0000000000007941 */ /* 0x000fea0003800200 */
.L_x_116:
[----:B------:R-:W-:Y:S06]  /*77d0*/  BAR.SYNC.DEFER_BLOCKING 0x1, 0x80 ;  /* 0x0042000000007b1d */ /* 0x000fec0000010000 */
[----:B------:R-:W2:Y:S01]  /*77e0*/  @P6 SYNCS.PHASECHK.TRANS64.TRYWAIT P0, [R210+URZ+0x180], R221 ;  /* 0x000180ddd20065a7 */ /* 0x000ea200080011ff */
[----:B------:R-:W-:Y:S01]  /*77f0*/  BSSY B1, `(.L_x_118) ;  /* 0x0000023000017945 */ /* 0x000fe20003800000 */
[----:B--2---:R-:W-:Y:S03]  /*7800*/  @P6 SEL R208, RZ, 0x1, !P0 ;  /* 0x00000001ffd06807 */ /* 0x004fe60004000000 */
[----:B------:R-:W-:Y:S05]  /*7810*/  @!P6 BRA `(.L_x_119) ;  /* 0x000000000080e947 */ /* 0x000fea0003800000 */
[----:B------:R-:W-:Y:S01]  /*7820*/  ISETP.NE.AND P1, PT, R209, RZ, PT ;  /* 0x000000ffd100720c */ /* 0x000fe20003f25270 */
[----:B------:R-:W-:Y:S01]  /*7830*/  BSSY B0, `(.L_x_120) ;  /* 0x000000a000007945 */ /* 0x000fe20003800000 */
[----:B------:R-:W-:Y:S11]  /*7840*/  ISETP.NE.AND P0, PT, R208, RZ, PT ;  /* 0x000000ffd000720c */ /* 0x000ff60003f05270 */
[----:B------:R-:W-:Y:S04]  /*7850*/  @P1 IMAD R0, R181, 0x2000, R190 ;  /* 0x00002000b5001824 */ /* 0x000fe800078e02be */
[C---:B------:R-:W-:Y:S01]  /*7860*/  @P1 IMAD.IADD R2, R0.reuse, 0x1, R211 ;  /* 0x0000000100021824 */ /* 0x040fe200078e02d3 */
[----:B------:R-:W-:Y:S03]  /*7870*/  @P1 IADD3 R219, PT, PT, R0, R219, RZ ;  /* 0x000000db00db1210 */ /* 0x000fe60007ffe0ff */
[----:B------:R-:W-:Y:S01]  /*7880*/  @P1 IMAD.IADD R217, R217, 0x1, R2 ;  /* 0x00000001d9d91824 */ /* 0x000fe200078e0202 */
[----:B------:R-:W-:Y:S06]  /*7890*/  @P0 BRA `(.L_x_121) ;  /* 0x00000000000c0947 */ /* 0x000fec0003800000 */
[----:B------:R-:W-:Y:S04]  /*78a0*/  SHF.L.U32 R3, R180, 0x1f, RZ ;  /* 0x0000001fb4037819 */ /* 0x000fe800000006ff */
[----:B------:R-:W2:Y:S02]  /*78b0*/  SYNCS.PHASECHK.TRANS64.TRYWAIT P0, [R210+URZ+0x180], R3 ;  /* 0x00018003d20075a7 */ /* 0x000ea400080011ff */
[----:B--2---:R-:W-:Y:S05]  /*78c0*/  @!P0 BRA `(.L_x_122) ;  /* 0x0000002400988947 */ /* 0x004fea0003800000 */
.L_x_121:
[----:B------:R-:W-:Y:S05]  /*78d0*/  BSYNC B0 ;  /* 0x0000000000007941 */ /* 0x000fea0003800000 */
.L_x_120:
[----:B------:R-:W-:Y:S01]  /*78e0*/  ISETP.NE.AND P0, PT, R209, RZ, PT ;  /* 0x000000ffd100720c */ /* 0x000fe20003f05270 */
[----:B--2---:R-:W-:Y:S02]  /*78f0*/  VIADD R210, R210, 0x190 ;  /* 0x00000190d2d27836 */ /* 0x004fe40000000000 */
[----:B------:R-:W-:Y:S02]  /*7900*/  IMAD.U32 R3, RZ, RZ, UR37 ;  /* 0x00000025ff037e24 */ /* 0x000fe4000f8e00ff */
[----:B------:R-:W-:Y:S03]  /*7910*/  VIADD R181, R181, 0x1 ;  /* 0x00000001b5b57836 */ /* 0x000fe60000000000 */
[----:B------:R-:W-:Y:S05]  /*7920*/  PRMT R3, R3, 0x654, R210 ;  /* 0x0000065403037816 */ /* 0x000fea00000000d2 */
[----:B------:R2:W3:Y:S04]  /*7930*/  @P0 LDS.128 R148, [R0] ;  /* 0x0000000000940984 */ /* 0x0004e80000000c00 */
[----:B------:R2:W4:Y:S04]  /*7940*/  @P0 LDS.128 R152, [R2+0x10] ;  /* 0x0000100002980984 */ /* 0x0005280000000c00 */
        /* <DEDUP_REMOVED lines=9> */
[----:B------:R-:W-:Y:S01]  /*79e0*/  SEL R181, R181, RZ, P0 ;  /* 0x000000ffb5b57207 */ /* 0x000fe20000000000 */
[----:B-----5:R5:W-:Y:S02]  /*79f0*/  SYNCS.ARRIVE.TRANS64.RED.A1T0 RZ, [R3+URZ], RZ ;  /* 0x000000ff03ff79a7 */ /* 0x020be400081004ff */
[----:B-----5:R-:W-:Y:S04]  /*7a00*/  SEL R3, RZ, 0x1, P0 ;  /* 0x00000001ff037807 */ /* 0x020fe80000000000 */
[----:B--234-:R-:W-:Y:S02]  /*7a10*/  LOP3.LUT R180, R180, R3, RZ, 0x3c, !PT ;  /* 0x00000003b4b47212 */ /* 0x01cfe400078e3cff */
.L_x_119:
[----:B------:R-:W-:Y:S05]  /*7a20*/  BSYNC B1 ;  /* 0x0000000000017941 */ /* 0x000fea0003800000 */
.L_x_118:
[----:B------:R-:W-:Y:S05]  /*7a30*/  VIADD R0, R80, 0x40 ;  /* 0x0000004050007836 */ /* 0x000fea0000000000 */
[----:B------:R-:W-:Y:S04]  /*7a40*/  SHF.R.U32.HI R0, RZ, 0x15, R0 ;  /* 0x00000015ff007819 */ /* 0x000fe80000011600 */
[----:B------:R-:W-:Y:S11]  /*7a50*/  LOP3.LUT P0, RZ, R0, 0x3, R173, 0x48, !PT ;  /* 0x0000000300ff7812 */ /* 0x000ff600078048ad */
[----:B------:R-:W-:Y:S02]  /*7a60*/  @!UPT UIADD3 URZ, UPT, UPT, URZ, URZ, URZ ;  /* 0x000000fffffff290 */ /* 0x000fe4000fffe0ff */
[----:B------:R-:W-:Y:S05]  /*7a70*/  @!P0 BRA `(.L_x_123) ;  /* 0x0000000000408947 */ /* 0x000fea0003800000 */
[----:B------:R-:W2:Y:S01]  /*7a80*/  LDCU.64 UR8, c[0x4][0x70] ;  /* 0x01000e00ff0877ac */ /* 0x000ea20008000a00 */
[----:B------:R-:W-:Y:S01]  /*7a90*/  MOV R3, 0x0 ;  /* 0x0000000000037802 */ /* 0x000fe20000000f00 */
[----:B------:R-:W-:Y:S02]  /*7aa0*/  HFMA2 R12, -RZ, RZ, 0, 5.9604644775390625e-08 ;  /* 0x00000001ff0c7431 */ /* 0x000fe400000001ff */
[----:B------:R-:W-:Y:S02]  /*7ab0*/  IMAD.MOV.U32 R8, RZ, RZ, 0x192 ;  /* 0x00000192ff087424 */ /* 0x000fe400078e00ff */
[----:B------:R-:W-:Y:S01]  /*7ac0*/  IMAD.MOV.U32 R13, RZ, RZ, RZ ;  /* 0x000000ffff0d7224 */ /* 0x000fe200078e00ff */
[----:B------:R-:W3:Y:S01]  /*7ad0*/  LDCU.64 UR6, c[0x4][0x78] ;  /* 0x01000f00ff0677ac */ /* 0x000ee20008000a00 */
[----:B------:R-:W4:Y:S01]  /*7ae0*/  LDC.64 R2, c[0x4][R3] ;  /* 0x0100000003027b82 */ /* 0x000f220000000a00 */
[----:B------:R-:W5:Y:S01]  /*7af0*/  LDCU.64 UR4, c[0x4][0x10] ;  /* 0x01000200ff0477ac */ /* 0x000f620008000a00 */
[----:B--2---:R-:W-:Y:S01]  /*7b00*/  MOV R5, UR9 ;  /* 0x0000000900057c02 */ /* 0x004fe20008000f00 */
[----:B------:R-:W-:Y:S01]  /*7b10*/  IMAD.U32 R4, RZ, RZ, UR8 ;  /* 0x00000008ff047e24 */ /* 0x000fe2000f8e00ff */
[----:B---3--:R-:W-:Y:S01]  /*7b20*/  MOV R7, UR7 ;  /* 0x0000000700077c02 */ /* 0x008fe20008000f00 */
[----:B------:R-:W-:Y:S01]  /*7b30*/  IMAD.U32 R6, RZ, RZ, UR6 ;  /* 0x00000006ff067e24 */ /* 0x000fe2000f8e00ff */
[----:B-----5:R-:W-:Y:S01]  /*7b40*/  MOV R11, UR5 ;  /* 0x00000005000b7c02 */ /* 0x020fe20008000f00 */
[----:B------:R-:W-:Y:S02]  /*7b50*/  IMAD.U32 R10, RZ, RZ, UR4 ;  /* 0x00000004ff0a7e24 */ /* 0x000fe4000f8e00ff */
[----:B------:R-:W-:Y:S07]  /*7b60*/  LEPC R20, `(.L_x_123) ;  /* 0x000000001014794e */ /* 0x000fee0000000000 */
[----:B-1--4-:R-:W-:Y:S05]  /*7b70*/  CALL.ABS.NOINC R2 ;  /* 0x0000000002007343 */ /* 0x012fea0003c00000 */
.L_x_123:
[----:B------:R-:W-:Y:S01]  /*7b80*/  ISETP.NE.AND P0, PT, R193, RZ, PT ;  /* 0x000000ffc100720c */ /* 0x000fe20003f05270 */
[----:B------:R-:W-:Y:S05]  /*7b90*/  WARPSYNC.ALL ;  /* 0x0000000000007948 */ /* 0x000fea0003800000 */
[----:B------:R-:W-:Y:S01]  /*7ba0*/  R2UR UR4, R80 ;  /* 0x00000000500472ca */ /* 0x000fe200000e0000 */
[----:B------:R-:W-:Y:S01]  /*7bb0*/  BSSY.RECONVERGENT B0, `(.L_x_124) ;  /* 0x000011d000007945 */ /* 0x000fe20003800200 */
[----:B------:R-:W-:Y:S02]  /*7bc0*/  F2FP.F16.E5M2.UNPACK_B R11, R149 ;  /* 0x00000095ff0b723e */ /* 0x000fe400020004ff */
[----:B------:R-:W-:Y:S02]  /*7bd0*/  F2FP.F16.E5M2.UNPACK_B R10, R150 ;  /* 0x00000096ff0a723e */ /* 0x000fe400020004ff */
[----:B------:R-:W-:Y:S01]  /*7be0*/  F2FP.F16.E5M2.UNPACK_B R9, R151 ;  /* 0x00000097ff09723e */ /* 0x000fe200020004ff */
[--C-:B------:R-:W-:Y:S01]  /*7bf0*/  HADD2.F32 R83, -RZ, R11.reuse.H0_H0 ;  /* 0x2000000bff537230 */ /* 0x100fe20000004100 */
[----:B------:R-:W-:Y:S01]  /*7c00*/  F2FP.F16.E5M2.UNPACK_B R8, R152 ;  /* 0x00000098ff08723e */ /* 0x000fe200020004ff */
[----:B------:R-:W-:Y:S01]  /*7c10*/  HADD2.F32 R84, -RZ, R11.H1_H1 ;  /* 0x3000000bff547230 */ /* 0x000fe20000004100 */
[----:B------:R-:W-:Y:S01]  /*7c20*/  F2FP.F16.E5M2.UNPACK_B R7, R153 ;  /* 0x00000099ff07723e */ /* 0x000fe200020004ff */
[--C-:B------:R-:W-:Y:S01]  /*7c30*/  HADD2.F32 R87, -RZ, R10.reuse.H0_H0 ;  /* 0x2000000aff577230 */ /* 0x100fe20000004100 */
[----:B------:R-:W-:Y:S01]  /*7c40*/  F2FP.F16.E5M2.UNPACK_B R6, R154 ;  /* 0x0000009aff06723e */ /* 0x000fe200020004ff */
[----:B------:R-:W-:Y:S01]  /*7c50*/  HADD2.F32 R88, -RZ, R10.H1_H1 ;  /* 0x3000000aff587230 */ /* 0x000fe20000004100 */
[----:B------:R-:W-:Y:S01]  /*7c60*/  F2FP.F16.E5M2.UNPACK_B R5, R155 ;  /* 0x0000009bff05723e */ /* 0x000fe200020004ff */
[--C-:B------:R-:W-:Y:S01]  /*7c70*/  HADD2.F32 R91, -RZ, R9.reuse.H0_H0 ;  /* 0x20000009ff5b7230 */ /* 0x100fe20000004100 */
[----:B-1----:R-:W-:Y:S01]  /*7c80*/  F2FP.F16.E5M2.UNPACK_B R4, R156 ;  /* 0x0000009cff04723e */ /* 0x002fe200020004ff */
[----:B------:R-:W-:Y:S01]  /*7c90*/  HADD2.F32 R92, -RZ, R9.H1_H1 ;  /* 0x30000009ff5c7230 */ /* 0x000fe20000004100 */
[-C--:B------:R-:W-:Y:S01]  /*7ca0*/  F2FP.F16.E5M2.UNPACK_B R2, R148.reuse ;  /* 0x00000094ff02723e */ /* 0x080fe200020004ff */
[--C-:B------:R-:W-:Y:S01]  /*7cb0*/  HADD2.F32 R95, -RZ, R8.reuse.H0_H0 ;  /* 0x20000008ff5f7230 */ /* 0x100fe20000004100 */
[----:B------:R-:W-:Y:S01]  /*7cc0*/  F2FP.F16.E5M2.UNPACK_B R148, R148.H1 ;  /* 0x00000094ff94723e */ /* 0x000fe200030004ff */
[----:B------:R-:W-:Y:S01]  /*7cd0*/  HADD2.F32 R97, -RZ, R8.H1_H1 ;  /* 0x30000008ff617230 */ /* 0x000fe20000004100 */
[----:B------:R-:W-:Y:S01]  /*7ce0*/  F2FP.F16.E5M2.UNPACK_B R149, R149.H1 ;  /* 0x00000095ff95723e */ /* 0x000fe200030004ff */
[--C-:B------:R-:W-:Y:S01]  /*7cf0*/  HADD2.F32 R98, -RZ, R7.reuse.H0_H0 ;  /* 0x20000007ff627230 */ /* 0x100fe20000004100 */
[----:B------:R-:W-:Y:S01]  /*7d00*/  F2FP.F16.E5M2.UNPACK_B R150, R150.H1 ;  /* 0x00000096ff96723e */ /* 0x000fe200030004ff */
[----:B------:R-:W-:Y:S01]  /*7d10*/  HADD2.F32 R101, -RZ, R7.H1_H1 ;  /* 0x30000007ff657230 */ /* 0x000fe20000004100 */
[----:B------:R-:W-:Y:S01]  /*7d20*/  F2FP.F16.E5M2.UNPACK_B R151, R151.H1 ;  /* 0x00000097ff97723e */ /* 0x000fe200030004ff */
[--C-:B------:R-:W-:Y:S01]  /*7d30*/  HADD2.F32 R102, -RZ, R6.reuse.H0_H0 ;  /* 0x20000006ff667230 */ /* 0x100fe20000004100 */
[----:B------:R-:W-:Y:S01]  /*7d40*/  F2FP.F16.E5M2.UNPACK_B R138, R163 ;  /* 0x000000a3ff8a723e */ /* 0x000fe200020004ff */
[----:B------:R-:W-:Y:S01]  /*7d50*/  HADD2.F32 R105, -RZ, R6.H1_H1 ;  /* 0x30000006ff697230 */ /* 0x000fe20000004100 */
[----:B------:R-:W-:Y:S01]  /*7d60*/  R2UR UR5, R207 ;  /* 0x00000000cf0572ca */ /* 0x000fe200000e0000 */
        /* <DEDUP_REMOVED lines=8> */
[----:B------:R-:W1:Y:S01]  /*7df0*/  LDTM.x64 R4, tmem[UR4+0x40] ;  /* 0x00004004000479ee */ /* 0x000e620008340000 */
[--C-:B------:R-:W-:Y:S01]  /*7e00*/  HADD2.F32 R0, -RZ, R2.reuse.H0_H0 ;  /* 0x20000002ff007230 */ /* 0x100fe20000004100 */
[----:B------:R-:W-:Y:S01]  /*7e10*/  NOP ;  /* 0x0000000000007918 */ /* 0x000fe20000000000 */
[----:B------:R-:W-:Y:S01]  /*7e20*/  HADD2.F32 R2, -RZ, R2.H1_H1 ;  /* 0x30000002ff027230 */ /* 0x000fe20000004100 */
[----:B------:R-:W-:Y:S01]  /*7e30*/  UIADD3 UR5, UPT, UPT, UR5, 0x1f0, URZ ;  /* 0x000001f005057890 */ /* 0x000fe2000fffe0ff */
[--C-:B------:R-:W-:Y:S01]  /*7e40*/  HADD2.F32 R86, -RZ, R149.reuse.H1_H1 ;  /* 0x30000095ff567230 */ /* 0x100fe20000004100 */
[----:B------:R-:W-:Y:S01]  /*7e50*/  F2FP.F16.E5M2.UNPACK_B R132, R161 ;  /* 0x000000a1ff84723e */ /* 0x000fe200020004ff */
[--C-:B------:R-:W-:Y:S01]  /*7e60*/  HADD2.F32 R114, -RZ, R116.reuse.H0_H0 ;  /* 0x20000074ff727230 */ /* 0x100fe20000004100 */
[----:B------:R-:W-:Y:S01]  /*7e70*/  UPRMT UR5, UR37, 0x654, UR5 ;  /* 0x0000065425057896 */ /* 0x000fe20008000005 */
[----:B------:R-:W-:Y:S01]  /*7e80*/  HADD2.F32 R117, -RZ, R116.H1_H1 ;  /* 0x30000074ff757230 */ /* 0x000fe20000004100 */
[----:B------:R-:W-:Y:S01]  /*7e90*/  F2FP.F16.E5M2.UNPACK_B R136, R162 ;  /* 0x000000a2ff88723e */ /* 0x000fe200020004ff */
[--C-:B------:R-:W-:Y:S01]  /*7ea0*/  HADD2.F32 R118, -RZ, R120.reuse.H0_H0 ;  /* 0x20000078ff767230 */ /* 0x100fe20000004100 */
[----:B------:R-:W-:Y:S01]  /*7eb0*/  F2FP.F16.E5M2.UNPACK_B R152, R152.H1 ;  /* 0x00000098ff98723e */ /* 0x000fe200030004ff */
[----:B------:R-:W-:Y:S01]  /*7ec0*/  HADD2.F32 R121, -RZ, R120.H1_H1 ;  /* 0x30000078ff797230 */ /* 0x000fe20000004100 */
[----:B------:R-:W-:Y:S01]  /*7ed0*/  F2FP.F16.E5M2.UNPACK_B R153, R153.H1 ;  /* 0x00000099ff99723e */ /* 0x000fe200030004ff */
[--C-:B------:R-:W-:Y:S01]  /*7ee0*/  HADD2.F32 R122, -RZ, R124.reuse.H0_H0 ;  /* 0x2000007cff7a7230 */ /* 0x100fe20000004100 */
[----:B------:R-:W-:Y:S01]  /*7ef0*/  F2FP.F16.E5M2.UNPACK_B R154, R154.H1 ;  /* 0x0000009aff9a723e */ /* 0x000fe200030004ff */
[----:B-1----:R-:W-:Y:S01]  /*7f00*/  SYNCS.ARRIVE.TRANS64.RED.A1T0 RZ, [UR5], RZ ;  /* 0x000000ffffff79a7 */ /* 0x002fe20008100405 */
[----:B------:R-:W-:Y:S01]  /*7f10*/  HADD2.F32 R125, -RZ, R124.H1_H1 ;  /* 0x3000007cff7d7230 */ /* 0x000fe20000004100 */
[----:B------:R-:W-:Y:S01]  /*7f20*/  F2FP.F16.E5M2.UNPACK_B R155, R155.H1 ;  /* 0x0000009bff9b723e */ /* 0x000fe200030004ff */
[--C-:B------:R-:W-:Y:S01]  /*7f30*/  HADD2.F32 R126, -RZ, R128.reuse.H0_H0 ;  /* 0x20000080ff7e7230 */ /* 0x100fe20000004100 */
[----:B------:R-:W-:Y:S01]  /*7f40*/  F2FP.F16.E5M2.UNPACK_B R156, R156.H1 ;  /* 0x0000009cff9c723e */ /* 0x000fe200030004ff */
[----:B------:R-:W-:Y:S01]  /*7f50*/  HADD2.F32 R129, -RZ, R128.H1_H1 ;  /* 0x30000080ff817230 */ /* 0x000fe20000004100 */
[----:B------:R-:W-:Y:S01]  /*7f60*/  F2FP.F16.E5M2.UNPACK_B R157, R157.H1 ;  /* 0x0000009dff9d723e */ /* 0x000fe200030004ff */
[C---:B------:R-:W-:Y:S01]  /*7f70*/  FMUL R4, R78.reuse, R4 ;  /* 0x000000044e047220 */ /* 0x040fe20000400000 */
[C---:B------:R-:W-:Y:S01]  /*7f80*/  FMUL R5, R78.reuse, R5 ;  /* 0x000000054e057220 */ /* 0x040fe20000400000 */
[----:B------:R-:W-:Y:S02]  /*7f90*/  HADD2.F32 R3, -RZ, R148.H0_H0 ;  /* 0x20000094ff037230 */ /* 0x000fe40000004100 */
        /* <DEDUP_REMOVED lines=9> */
[C---:B------:R-:W-:Y:S01]  /*8030*/  FMUL R2, R78.reuse, R21 ;  /* 0x000000154e027220 */ /* 0x040fe20000400000 */
[C---:B------:R-:W-:Y:S01]  /*8040*/  FMUL R21, R78.reuse, R28 ;  /* 0x0000001c4e157220 */ /* 0x040fe20000400000 */
[----:B------:R-:W-:Y:S02]  /*8050*/  HADD2.F32 R130, -RZ, R132.H0_H0 ;  /* 0x20000084ff827230 */ /* 0x000fe40000004100 */
[C---:B------:R-:W-:Y:S01]  /*8060*/  FMUL R6, R78.reuse, R6 ;  /* 0x000000064e067220 */ /* 0x040fe20000400000 */
[----:B------:R-:W-:Y:S02]  /*8070*/  HADD2.F32 R82, -RZ, R148.H1_H1 ;  /* 0x30000094ff527230 */ /* 0x000fe40000004100 */
[C---:B------:R-:W-:Y:S01]  /*8080*/  FMUL R7, R78.reuse, R7 ;  /* 0x000000074e077220 */ /* 0x040fe20000400000 */
[----:B------:R-:W-:Y:S02]  /*8090*/  HADD2.F32 R85, -RZ, R149.H0_H0 ;  /* 0x20000095ff557230 */ /* 0x000fe40000004100 */
[C---:B------:R-:W-:Y:S01]  /*80a0*/  FFMA R6, R81.reuse, R3, R6 ;  /* 0x0000000351067223 */ /* 0x040fe20000000006 */
[----:B------:R-:W-:Y:S02]  /*80b0*/  HADD2.F32 R133, -RZ, R132.H1_H1 ;  /* 0x30000084ff857230 */ /* 0x000fe40000004100 */
[C---:B------:R-:W-:Y:S01]  /*80c0*/  FFMA R7, R81.reuse, R82, R7 ;  /* 0x0000005251077223 */ /* 0x040fe20000000007 */
[C---:B------:R-:W-:Y:S01]  /*80d0*/  FFMA R8, R81.reuse, R83, R8 ;  /* 0x0000005351087223 */ /* 0x040fe20000000008 */
[C---:B------:R-:W-:Y:S01]  /*80e0*/  FFMA R9, R81.reuse, R84, R9 ;  /* 0x0000005451097223 */ /* 0x040fe20000000009 */
[--C-:B------:R-:W-:Y:S02]  /*80f0*/  HADD2.F32 R82, -RZ, R138.reuse.H0_H0 ;  /* 0x2000008aff527230 */ /* 0x100fe40000004100 */
[C---:B------:R-:W-:Y:S01]  /*8100*/  FMUL R10, R78.reuse, R10 ;  /* 0x0000000a4e0a7220 */ /* 0x040fe20000400000 */
[----:B------:R-:W-:Y:S02]  /*8110*/  HADD2.F32 R83, -RZ, R138.H1_H1 ;  /* 0x3000008aff537230 */ /* 0x000fe40000004100 */
[C---:B------:R-:W-:Y:S01]  /*8120*/  FMUL R11, R78.reuse, R11 ;  /* 0x0000000b4e0b7220 */ /* 0x040fe20000400000 */
[----:B------:R-:W-:Y:S02]  /*8130*/  HADD2.F32 R89, -RZ, R150.H0_H0 ;  /* 0x20000096ff597230 */ /* 0x000fe40000004100 */
[C---:B------:R-:W-:Y:S01]  /*8140*/  FFMA R10, R81.reuse, R85, R10 ;  /* 0x00000055510a7223 */ /* 0x040fe2000000000a */
[--C-:B------:R-:W-:Y:S02]  /*8150*/  HADD2.F32 R134, -RZ, R136.reuse.H0_H0 ;  /* 0x20000088ff867230 */ /* 0x100fe40000004100 */
[C---:B------:R-:W-:Y:S01]  /*8160*/  FFMA R11, R81.reuse, R86, R11 ;  /* 0x00000056510b7223 */ /* 0x040fe2000000000b */
[C---:B------:R-:W-:Y:S01]  /*8170*/  FFMA R12, R81.reuse, R87, R12 ;  /* 0x00000057510c7223 */ /* 0x040fe2000000000c */
[----:B------:R-:W-:Y:S01]  /*8180*/  FFMA R13, R81, R88, R13 ;  /* 0x00000058510d7223 */ /* 0x000fe2000000000d */
[----:B------:R-:W-:Y:S01]  /*8190*/  F2FP.SATFINITE.E5M2.F32.PACK_AB_MERGE_C R86, R7, R6, RZ ;  /* 0x000000060756723e */ /* 0x000fe200048060ff */
[C---:B------:R-:W-:Y:S01]  /*81a0*/  FMUL R7, R78.reuse, R24 ;  /* 0x000000184e077220 */ /* 0x040fe20000400000 */
[----:B------:R-:W-:Y:S01]  /*81b0*/  F2FP.SATFINITE.E5M2.F32.PACK_AB_MERGE_C R138, R11, R10, RZ ;  /* 0x0000000a0b8a723e */ /* 0x000fe200048060ff */
[C---:B------:R-:W-:Y:S01]  /*81c0*/  FMUL R10, R78.reuse, R25 ;  /* 0x000000194e0a7220 */ /* 0x040fe20000400000 */
[C---:B------:R-:W-:Y:S01]  /*81d0*/  FMUL R25, R78.reuse, R32 ;  /* 0x000000204e197220 */ /* 0x040fe20000400000 */
[----:B------:R-:W-:Y:S02]  /*81e0*/  HADD2.F32 R137, -RZ, R136.H1_H1 ;  /* 0x30000088ff897230 */ /* 0x000fe40000004100 */
[C---:B------:R-:W-:Y:S01]  /*81f0*/  FMUL R14, R78.reuse, R14 ;  /* 0x0000000e4e0e7220 */ /* 0x040fe20000400000 */
[----:B------:R-:W-:Y:S02]  /*8200*/  HADD2.F32 R90, -RZ, R150.H1_H1 ;  /* 0x30000096ff5a7230 */ /* 0x000fe40000004100 */
[C---:B------:R-:W-:Y:S01]  /*8210*/  FMUL R15, R78.reuse, R15 ;  /* 0x0000000f4e0f7220 */ /* 0x040fe20000400000 */
[--C-:B------:R-:W-:Y:S02]  /*8220*/  HADD2.F32 R93, -RZ, R151.reuse.H0_H0 ;  /* 0x20000097ff5d7230 */ /* 0x100fe40000004100 */
[C---:B------:R-:W-:Y:S01]  /*8230*/  FFMA R14, R81.reuse, R89, R14 ;  /* 0x00000059510e7223 */ /* 0x040fe2000000000e */
[----:B------:R-:W-:Y:S02]  /*8240*/  HADD2.F32 R94, -RZ, R151.H1_H1 ;  /* 0x30000097ff5e7230 */ /* 0x000fe40000004100 */
[C---:B------:R-:W-:Y:S01]  /*8250*/  FFMA R15, R81.reuse, R90, R15 ;  /* 0x0000005a510f7223 */ /* 0x040fe2000000000f */
[C---:B------:R-:W-:Y:S01]  /*8260*/  FFMA R16, R81.reuse, R91, R16 ;  /* 0x0000005b51107223 */ /* 0x040fe20000000010 */
[----:B------:R-:W-:Y:S01]  /*8270*/  FFMA R17, R81, R92, R17 ;  /* 0x0000005c51117223 */ /* 0x000fe20000000011 */
[C---:B------:R-:W-:Y:S01]  /*8280*/  FMUL R18, R78.reuse, R18 ;  /* 0x000000124e127220 */ /* 0x040fe20000400000 */
[C---:B------:R-:W-:Y:S01]  /*8290*/  FMUL R19, R78.reuse, R19 ;  /* 0x000000134e137220 */ /* 0x040fe20000400000 */
[--C-:B------:R-:W-:Y:S01]  /*82a0*/  HADD2.F32 R96, -RZ, R152.reuse.H0_H0 ;  /* 0x20000098ff607230 */ /* 0x100fe20000004100 */
[----:B------:R-:W-:Y:S01]  /*82b0*/  F2FP.SATFINITE.E5M2.F32.PACK_AB_MERGE_C R14, R15, R14, RZ ;  /* 0x0000000e0f0e723e */ /* 0x000fe200048060ff */
[C---:B------:R-:W-:Y:S01]  /*82c0*/  FFMA R18, R81.reuse, R93, R18 ;  /* 0x0000005d51127223 */ /* 0x040fe20000000012 */
[C---:B------:R-:W-:Y:S01]  /*82d0*/  FFMA R19, R81.reuse, R94, R19 ;  /* 0x0000005e51137223 */ /* 0x040fe20000000013 */
[C---:B------:R-:W-:Y:S01]  /*82e0*/  FFMA R0, R81.reuse, R95, R0 ;  /* 0x0000005f51007223 */ /* 0x040fe20000000000 */
[----:B------:R-:W-:Y:S01]  /*82f0*/  FFMA R2, R81, R97, R2 ;  /* 0x0000006151027223 */ /* 0x000fe20000000002 */
[----:B------:R-:W-:Y:S02]  /*8300*/  HADD2.F32 R99, -RZ, R152.H1_H1 ;  /* 0x30000098ff637230 */ /* 0x000fe40000004100 */
[C---:B------:R-:W-:Y:S01]  /*8310*/  FMUL R3, R78.reuse, R22 ;  /* 0x000000164e037220 */ /* 0x040fe20000400000 */
[----:B------:R-:W-:Y:S01]  /*8320*/  F2FP.SATFINITE.E5M2.F32.PACK_AB_MERGE_C R18, R19, R18, RZ ;  /* 0x000000121312723e */ /* 0x000fe200048060ff */
[C---:B------:R-:W-:Y:S01]  /*8330*/  FMUL R22, R78.reuse, R29 ;  /* 0x0000001d4e167220 */ /* 0x040fe20000400000 */
[C---:B------:R-:W-:Y:S01]  /*8340*/  FMUL R29, R78.reuse, R36 ;  /* 0x000000244e1d7220 */ /* 0x040fe20000400000 */
[C---:B------:R-:W-:Y:S01]  /*8350*/  FFMA R3, R81.reuse, R96, R3 ;  /* 0x0000006051037223 */ /* 0x040fe20000000003 */
[C---:B------:R-:W-:Y:S01]  /*8360*/  FMUL R6, R78.reuse, R23 ;  /* 0x000000174e067220 */ /* 0x040fe20000400000 */
[--C-:B------:R-:W-:Y:S02]  /*8370*/  HADD2.F32 R100, -RZ, R153.reuse.H0_H0 ;  /* 0x20000099ff647230 */ /* 0x100fe40000004100 */
[C---:B------:R-:W-:Y:S01]  /*8380*/  FMUL R11, R78.reuse, R26 ;  /* 0x0000001a4e0b7220 */ /* 0x040fe20000400000 */
[----:B------:R-:W-:Y:S02]  /*8390*/  HADD2.F32 R103, -RZ, R153.H1_H1 ;  /* 0x30000099ff677230 */ /* 0x000fe40000004100 */
[C---:B------:R-:W-:Y:S01]  /*83a0*/  FFMA R6, R81.reuse, R99, R6 ;  /* 0x0000006351067223 */ /* 0x040fe20000000006 */
[C---:B------:R-:W-:Y:S01]  /*83b0*/  FFMA R7, R81.reuse, R98, R7 ;  /* 0x0000006251077223 */ /* 0x040fe20000000007 */
[C---:B------:R-:W-:Y:S01]  /*83c0*/  FFMA R10, R81.reuse, R101, R10 ;  /* 0x00000065510a7223 */ /* 0x040fe2000000000a */
[C---:B------:R-:W-:Y:S01]  /*83d0*/  FFMA R11, R81.reuse, R100, R11 ;  /* 0x00000064510b7223 */ /* 0x040fe2000000000b */
[----:B------:R-:W-:Y:S01]  /*83e0*/  FMUL R26, R78, R33 ;  /* 0x000000214e1a7220 */ /* 0x000fe20000400000 */
[----:B------:R-:W-:Y:S01]  /*83f0*/  F2FP.SATFINITE.E5M2.F32.PACK_AB_MERGE_C R3, R6, R3, RZ ;  /* 0x000000030603723e */ /* 0x000fe200048060ff */
[C---:B------:R-:W-:Y:S01]  /*8400*/  FMUL R33, R78.reuse, R40 ;  /* 0x000000284e217220 */ /* 0x040fe20000400000 */
        /* <DEDUP_REMOVED lines=8> */
[C---:B------:R-:W-:Y:S01]  /*8490*/  FMUL R30, R78.reuse, R37 ;  /* 0x000000254e1e7220 */ /* 0x040fe20000400000 */
[C---:B------:R-:W-:Y:S01]  /*84a0*/  FMUL R37, R78.reuse, R44 ;  /* 0x0000002c4e257220 */ /* 0x040fe20000400000 */
[C---:B------:R-:W-:Y:S01]  /*84b0*/  FMUL R24, R78.reuse, R31 ;  /* 0x0000001f4e187220 */ /* 0x040fe20000400000 */
[----:B------:R-:W-:Y:S01]  /*84c0*/  F2FP.F16.E5M2.UNPACK_B R158, R158.H1 ;  /* 0x0000009eff9e723e */ /* 0x000fe200030004ff */
[--C-:B------:R-:W-:Y:S02]  /*84d0*/  HADD2.F32 R108, -RZ, R155.reuse.H0_H0 ;  /* 0x2000009bff6c7230 */ /* 0x100fe40000004100 */
[----:B------:R-:W-:Y:S01]  /*84e0*/  FMUL R27, R78, R34 ;  /* 0x000000224e1b7220 */ /* 0x000fe20000400000 */
[----:B------:R-:W-:Y:S02]  /*84f0*/  HADD2.F32 R111, -RZ, R155.H1_H1 ;  /* 0x3000009bff6f7230 */ /* 0x000fe40000004100 */
[C---:B------:R-:W-:Y:S01]  /*8500*/  FFMA R24, R81.reuse, R107, R24 ;  /* 0x0000006b51187223 */ /* 0x040fe20000000018 */
[----:B------:R-:W-:Y:S01]  /*8510*/  F2FP.F16.E5M2.UNPACK_B R159, R159.H1 ;  /* 0x0000009fff9f723e */ /* 0x000fe200030004ff */
[C---:B------:R-:W-:Y:S01]  /*8520*/  FFMA R25, R81.reuse, R106, R25 ;  /* 0x0000006a51197223 */ /* 0x040fe20000000019 */
[C---:B------:R-:W-:Y:S01]  /*8530*/  FFMA R26, R81.reuse, R109, R26 ;  /* 0x0000006d511a7223 */ /* 0x040fe2000000001a */
[----:B------:R-:W-:Y:S01]  /*8540*/  F2FP.F16.E5M2.UNPACK_B R160, R160.H1 ;  /* 0x000000a0ffa0723e */ /* 0x000fe200030004ff */
[C---:B------:R-:W-:Y:S01]  /*8550*/  FFMA R27, R81.reuse, R108, R27 ;  /* 0x0000006c511b7223 */ /* 0x040fe2000000001b */
[----:B------:R-:W-:Y:S01]  /*8560*/  F2FP.SATFINITE.E5M2.F32.PACK_AB_MERGE_C R6, R24, R23, RZ ;  /* 0x000000171806723e */ /* 0x000fe200048060ff */
[C---:B------:R-:W-:Y:S01]  /*8570*/  FMUL R34, R78.reuse, R41 ;  /* 0x000000294e227220 */ /* 0x040fe20000400000 */
[C---:B------:R-:W-:Y:S01]  /*8580*/  FMUL R41, R78.reuse, R48 ;  /* 0x000000304e297220 */ /* 0x040fe20000400000 */
[----:B------:R-:W-:Y:S01]  /*8590*/  FMUL R28, R78, R35 ;  /* 0x000000234e1c7220 */ /* 0x000fe20000400000 */
[----:B------:R-:W-:Y:S01]  /*85a0*/  F2FP.F16.E5M2.UNPACK_B R161, R161.H1 ;  /* 0x000000a1ffa1723e */ /* 0x000fe200030004ff */
[--C-:B------:R-:W-:Y:S01]  /*85b0*/  HADD2.F32 R112, -RZ, R156.reuse.H0_H0 ;  /* 0x2000009cff707230 */ /* 0x100fe20000004100 */
[----:B------:R-:W-:Y:S01]  /*85c0*/  F2FP.SATFINITE.E5M2.F32.PACK_AB_MERGE_C R6, R22, R21, R6 ;  /* 0x000000151606723e */ /* 0x000fe20004806006 */
[C---:B------:R-:W-:Y:S01]  /*85d0*/  FFMA R28, R81.reuse, R111, R28 ;  /* 0x0000006f511c7223 */ /* 0x040fe2000000001c */
[C---:B------:R-:W-:Y:S01]  /*85e0*/  FFMA R29, R81.reuse, R110, R29 ;  /* 0x0000006e511d7223 */ /* 0x040fe2000000001d */
[C---:B------:R-:W-:Y:S01]  /*85f0*/  FFMA R30, R81.reuse, R113, R30 ;  /* 0x00000071511e7223 */ /* 0x040fe2000000001e */
[----:B------:R-:W-:Y:S02]  /*8600*/  HADD2.F32 R115, -RZ, R156.H1_H1 ;  /* 0x3000009cff737230 */ /* 0x000fe40000004100 */
[C---:B------:R-:W-:Y:S01]  /*8610*/  FMUL R31, R78.reuse, R38 ;  /* 0x000000264e1f7220 */ /* 0x040fe20000400000 */
[----:B------:R-:W-:Y:S01]  /*8620*/  F2FP.F16.E5M2.UNPACK_B R162, R162.H1 ;  /* 0x000000a2ffa2723e */ /* 0x000fe200030004ff */
[C---:B------:R-:W-:Y:S01]  /*8630*/  FMUL R38, R78.reuse, R45 ;  /* 0x0000002d4e267220 */ /* 0x040fe20000400000 */
[C---:B------:R-:W-:Y:S01]  /*8640*/  FMUL R45, R78.reuse, R52 ;  /* 0x000000344e2d7220 */ /* 0x040fe20000400000 */
[----:B------:R-:W-:Y:S01]  /*8650*/  F2FP.F16.E5M2.UNPACK_B R163, R163.H1 ;  /* 0x000000a3ffa3723e */ /* 0x000fe200030004ff */
[----:B------:R-:W-:Y:S01]  /*8660*/  FFMA R31, R81, R112, R31 ;  /* 0x00000070511f7223 */ /* 0x000fe2000000001f */
[----:B------:R-:W-:Y:S01]  /*8670*/  FMUL R52, R78, R59 ;  /* 0x0000003b4e347220 */ /* 0x000fe20000400000 */
[----:B------:R-:W-:Y:S01]  /*8680*/  IADD3 R76, PT, PT, R76, 0x1, RZ ;  /* 0x000000014c4c7810 */ /* 0x000fe20007ffe0ff */
[C---:B------:R-:W-:Y:S01]  /*8690*/  FMUL R59, R78.reuse, R66 ;  /* 0x000000424e3b7220 */ /* 0x040fe20000400000 */
[----:B------:R-:W-:Y:S01]  /*86a0*/  F2FP.SATFINITE.E5M2.F32.PACK_AB_MERGE_C R66, R13, R12, R14 ;  /* 0x0000000c0d42723e */ /* 0x000fe2000480600e */
[C---:B------:R-:W-:Y:S01]  /*86b0*/  FMUL R32, R78.reuse, R39 ;  /* 0x000000274e207220 */ /* 0x040fe20000400000 */
[--C-:B------:R-:W-:Y:S02]  /*86c0*/  HADD2.F32 R116, -RZ, R157.reuse.H0_H0 ;  /* 0x2000009dff747230 */ /* 0x100fe40000004100 */
[C---:B------:R-:W-:Y:S01]  /*86d0*/  FMUL R35, R78.reuse, R42 ;  /* 0x0000002a4e237220 */ /* 0x040fe20000400000 */
[----:B------:R-:W-:Y:S02]  /*86e0*/  HADD2.F32 R119, -RZ, R157.H1_H1 ;  /* 0x3000009dff777230 */ /* 0x000fe40000004100 */
[C---:B------:R-:W-:Y:S01]  /*86f0*/  FFMA R32, R81.reuse, R115, R32 ;  /* 0x0000007351207223 */ /* 0x040fe20000000020 */
[----:B------:R-:W-:Y:S01]  /*8700*/  FMUL R36, R78, R43 ;  /* 0x0000002b4e247220 */ /* 0x000fe20000400000 */
[C---:B------:R-:W-:Y:S01]  /*8710*/  FFMA R33, R81.reuse, R114, R33 ;  /* 0x0000007251217223 */ /* 0x040fe20000000021 */
[C---:B------:R-:W-:Y:S01]  /*8720*/  FFMA R34, R81.reuse, R117, R34 ;  /* 0x0000007551227223 */ /* 0x040fe20000000022 */
[--C-:B------:R-:W-:Y:S01]  /*8730*/  HADD2.F32 R120, -RZ, R158.reuse.H0_H0 ;  /* 0x2000009eff787230 */ /* 0x100fe20000004100 */
[----:B------:R-:W-:Y:S01]  /*8740*/  F2FP.SATFINITE.E5M2.F32.PACK_AB_MERGE_C R32, R32, R31, RZ ;  /* 0x0000001f2020723e */ /* 0x000fe200048060ff */
[C---:B------:R-:W-:Y:S01]  /*8750*/  FFMA R35, R81.reuse, R116, R35 ;  /* 0x0000007451237223 */ /* 0x040fe20000000023 */
[----:B------:R-:W-:Y:S02]  /*8760*/  HADD2.F32 R123, -RZ, R158.H1_H1 ;  /* 0x3000009eff7b7230 */ /* 0x000fe40000004100 */
[----:B------:R-:W-:Y:S01]  /*8770*/  FMUL R39, R78, R46 ;  /* 0x0000002e4e277220 */ /* 0x000fe20000400000 */
[----:B------:R-:W-:Y:S01]  /*8780*/  F2FP.SATFINITE.E5M2.F32.PACK_AB_MERGE_C R32, R30, R29, R32 ;  /* 0x0000001d1e20723e */ /* 0x000fe20004806020 */
[C---:B------:R-:W-:Y:S01]  /*8790*/  FFMA R36, R81.reuse, R119, R36 ;  /* 0x0000007751247223 */ /* 0x040fe20000000024 */
[C---:B------:R-:W-:Y:S01]  /*87a0*/  FMUL R40, R78.reuse, R47 ;  /* 0x0000002f4e287220 */ /* 0x040fe20000400000 */
[C---:B------:R-:W-:Y:S01]  /*87b0*/  FFMA R37, R81.reuse, R118, R37 ;  /* 0x0000007651257223 */ /* 0x040fe20000000025 */
[C---:B------:R-:W-:Y:S01]  /*87c0*/  FFMA R38, R81.reuse, R121, R38 ;  /* 0x0000007951267223 */ /* 0x040fe20000000026 */
[C---:B------:R-:W-:Y:S01]  /*87d0*/  FMUL R42, R78.reuse, R49 ;  /* 0x000000314e2a7220 */ /* 0x040fe20000400000 */
[--C-:B------:R-:W-:Y:S02]  /*87e0*/  HADD2.F32 R124, -RZ, R159.reuse.H0_H0 ;  /* 0x2000009fff7c7230 */ /* 0x100fe40000004100 */
[C---:B------:R-:W-:Y:S01]  /*87f0*/  FFMA R39, R81.reuse, R120, R39 ;  /* 0x0000007851277223 */ /* 0x040fe20000000027 */
[----:B------:R-:W-:Y:S02]  /*8800*/  HADD2.F32 R127, -RZ, R159.H1_H1 ;  /* 0x3000009fff7f7230 */ /* 0x000fe40000004100 */
[C---:B------:R-:W-:Y:S01]  /*8810*/  FMUL R43, R78.reuse, R50 ;  /* 0x000000324e2b7220 */ /* 0x040fe20000400000 */
[C---:B------:R-:W-:Y:S01]  /*8820*/  FFMA R40, R81.reuse, R123, R40 ;  /* 0x0000007b51287223 */ /* 0x040fe20000000028 */
[C---:B------:R-:W-:Y:S01]  /*8830*/  FMUL R44, R78.reuse, R51 ;  /* 0x000000334e2c7220 */ /* 0x040fe20000400000 */
[C---:B------:R-:W-:Y:S01]  /*8840*/  FFMA R41, R81.reuse, R122, R41 ;  /* 0x0000007a51297223 */ /* 0x040fe20000000029 */
[C---:B------:R-:W-:Y:S01]  /*8850*/  FMUL R50, R78.reuse, R57 ;  /* 0x000000394e327220 */ /* 0x040fe20000400000 */
[C---:B------:R-:W-:Y:S01]  /*8860*/  FMUL R57, R78.reuse, R64 ;  /* 0x000000404e397220 */ /* 0x040fe20000400000 */
[----:B------:R-:W-:Y:S01]  /*8870*/  FFMA R42, R81, R125, R42 ;  /* 0x0000007d512a7223 */ /* 0x000fe2000000002a */
[C---:B------:R-:W-:Y:S01]  /*8880*/  FMUL R46, R78.reuse, R53 ;  /* 0x000000354e2e7220 */ /* 0x040fe20000400000 */
[--C-:B------:R-:W-:Y:S01]  /*8890*/  HADD2.F32 R128, -RZ, R160.reuse.H0_H0 ;  /* 0x200000a0ff807230 */ /* 0x100fe20000004100 */
[----:B------:R-:W-:Y:S01]  /*88a0*/  F2FP.SATFINITE.E5M2.F32.PACK_AB_MERGE_C R64, R5, R4, R86 ;  /* 0x000000040540723e */ /* 0x000fe20004806056 */
[C---:B------:R-:W-:Y:S01]  /*88b0*/  FMUL R51, R78.reuse, R58 ;  /* 0x0000003a4e337220 */ /* 0x040fe20000400000 */
[C---:B------:R-:W-:Y:S01]  /*88c0*/  FMUL R53, R78.reuse, R60 ;  /* 0x0000003c4e357220 */ /* 0x040fe20000400000 */
[C---:B------:R-:W-:Y:S01]  /*88d0*/  FFMA R43, R81.reuse, R124, R43 ;  /* 0x0000007c512b7223 */ /* 0x040fe2000000002b */
[----:B------:R-:W-:Y:S02]  /*88e0*/  HADD2.F32 R131, -RZ, R160.H1_H1 ;  /* 0x300000a0ff837230 */ /* 0x000fe40000004100 */
[C---:B------:R-:W-:Y:S01]  /*88f0*/  FMUL R47, R78.reuse, R54 ;  /* 0x000000364e2f7220 */ /* 0x040fe20000400000 */
[C---:B------:R-:W-:Y:S01]  /*8900*/  FMUL R58, R78.reuse, R65 ;  /* 0x000000414e3a7220 */ /* 0x040fe20000400000 */
[----:B------:R-:W-:Y:S01]  /*8910*/  FMUL R60, R78, R67 ;  /* 0x000000434e3c7220 */ /* 0x000fe20000400000 */
[----:B------:R-:W-:Y:S01]  /*8920*/  F2FP.SATFINITE.E5M2.F32.PACK_AB_MERGE_C R5, R20, R11, RZ ;  /* 0x0000000b1405723e */ /* 0x000fe200048060ff */
[----:B------:R-:W-:Y:S01]  /*8930*/  FFMA R44, R81, R127, R44 ;  /* 0x0000007f512c7223 */ /* 0x000fe2000000002c */
[C---:B------:R-:W-:Y:S01]  /*8940*/  FMUL R48, R78.reuse, R55 ;  /* 0x000000374e307220 */ /* 0x040fe20000400000 */
[----:B------:R-:W-:Y:S01]  /*8950*/  F2FP.SATFINITE.E5M2.F32.PACK_AB_MERGE_C R65, R9, R8, R138 ;  /* 0x000000080941723e */ /* 0x000fe2000480608a */
[----:B------:R-:W-:Y:S01]  /*8960*/  FFMA R45, R81, R126, R45 ;  /* 0x0000007e512d7223 */ /* 0x000fe2000000002d */
[----:B------:R-:W-:Y:S01]  /*8970*/  F2FP.SATFINITE.E5M2.F32.PACK_AB_MERGE_C R67, R17, R16, R18 ;  /* 0x000000101143723e */ /* 0x000fe20004806012 */
[----:B------:R-:W-:Y:S01]  /*8980*/  FMUL R49, R78, R56 ;  /* 0x000000384e317220 */ /* 0x000fe20000400000 */
[C---:B------:R-:W-:Y:S01]  /*8990*/  FFMA R46, R81.reuse, R129, R46 ;  /* 0x00000081512e7223 */ /* 0x040fe2000000002e */
[--C-:B------:R-:W-:Y:S02]  /*89a0*/  HADD2.F32 R132, -RZ, R161.reuse.H0_H0 ;  /* 0x200000a1ff847230 */ /* 0x100fe40000004100 */
[C---:B------:R-:W-:Y:S01]  /*89b0*/  FFMA R47, R81.reuse, R128, R47 ;  /* 0x00000080512f7223 */ /* 0x040fe2000000002f */
[----:B------:R1:W-:Y:S01]  /*89c0*/  STS.128 [R172+UR49+0x6400], R64 ;  /* 0x00640040ac007988 */ /* 0x0003e20008000c31 */
[----:B------:R-:W-:Y:S01]  /*89d0*/  HADD2.F32 R135, -RZ, R161.H1_H1 ;  /* 0x300000a1ff877230 */ /* 0x000fe20000004100 */
[----:B------:R-:W-:Y:S01]  /*89e0*/  F2FP.SATFINITE.E5M2.F32.PACK_AB_MERGE_C R5, R10, R7, R5 ;  /* 0x000000070a05723e */ /* 0x000fe20004806005 */
[C---:B------:R-:W-:Y:S01]  /*89f0*/  FFMA R48, R81.reuse, R131, R48 ;  /* 0x0000008351307223 */ /* 0x040fe20000000030 */
[----:B------:R-:W-:Y:S01]  /*8a00*/  F2FP.SATFINITE.E5M2.F32.PACK_AB_MERGE_C R7, R28, R27, RZ ;  /* 0x0000001b1c07723e */ /* 0x000fe200048060ff */
        /* <DEDUP_REMOVED lines=8> */
[----:B------:R-:W-:Y:S01]  /*8a90*/  FMUL R56, R78, R63 ;  /* 0x0000003f4e387220 */ /* 0x000fe20000400000 */
[----:B------:R-:W-:Y:S01]  /*8aa0*/  F2FP.SATFINITE.E5M2.F32.PACK_AB_MERGE_C R4, R2, R0, R3 ;  /* 0x000000000204723e */ /* 0x000fe20004806003 */
[C---:B------:R-:W-:Y:S01]  /*8ab0*/  FFMA R53, R81.reuse, R134, R53 ;  /* 0x0000008651357223 */ /* 0x040fe20000000035 */
[----:B------:R-:W-:Y:S01]  /*8ac0*/  F2FP.SATFINITE.E5M2.F32.PACK_AB_MERGE_C R7, R26, R25, R7 ;  /* 0x000000191a07723e */ /* 0x000fe20004806007 */
[C---:B------:R-:W-:Y:S01]  /*8ad0*/  FFMA R54, R81.reuse, R137, R54 ;  /* 0x0000008951367223 */ /* 0x040fe20000000036 */
[--C-:B------:R-:W-:Y:S02]  /*8ae0*/  HADD2.F32 R84, -RZ, R163.reuse.H0_H0 ;  /* 0x200000a3ff547230 */ /* 0x100fe40000004100 */
[C---:B------:R-:W-:Y:S01]  /*8af0*/  FFMA R55, R81.reuse, R136, R55 ;  /* 0x0000008851377223 */ /* 0x040fe20000000037 */
[----:B------:R-:W-:Y:S01]  /*8b00*/  HADD2.F32 R85, -RZ, R163.H1_H1 ;  /* 0x300000a3ff557230 */ /* 0x000fe20000004100 */
[----:B------:R1:W-:Y:S01]  /*8b10*/  STS.128 [R204+0x6010], R4 ;  /* 0x00601004cc007388 */ /* 0x0003e20000000c00 */
[----:B------:R-:W-:Y:S01]  /*8b20*/  F2FP.SATFINITE.E5M2.F32.PACK_AB_MERGE_C R35, R36, R35, RZ ;  /* 0x000000232423723e */ /* 0x000fe200048060ff */
[C---:B------:R-:W-:Y:S01]  /*8b30*/  FFMA R56, R81.reuse, R139, R56 ;  /* 0x0000008b51387223 */ /* 0x040fe20000000038 */
[----:B------:R-:W-:Y:S01]  /*8b40*/  F2FP.SATFINITE.E5M2.F32.PACK_AB_MERGE_C R39, R40, R39, RZ ;  /* 0x000000272827723e */ /* 0x000fe200048060ff */
[C---:B------:R-:W-:Y:S01]  /*8b50*/  FFMA R57, R81.reuse, R82, R57 ;  /* 0x0000005251397223 */ /* 0x040fe20000000039 */
[----:B------:R-:W-:Y:S01]  /*8b60*/  F2FP.SATFINITE.E5M2.F32.PACK_AB_MERGE_C R43, R44, R43, RZ ;  /* 0x0000002b2c2b723e */ /* 0x000fe200048060ff */
[C---:B------:R-:W-:Y:S01]  /*8b70*/  FFMA R58, R81.reuse, R83, R58 ;  /* 0x00000053513a7223 */ /* 0x040fe2000000003a */
[C---:B------:R-:W-:Y:S01]  /*8b80*/  FFMA R59, R81.reuse, R84, R59 ;  /* 0x00000054513b7223 */ /* 0x040fe2000000003b */
[----:B------:R-:W-:Y:S01]  /*8b90*/  F2FP.SATFINITE.E5M2.F32.PACK_AB_MERGE_C R33, R34, R33, R35 ;  /* 0x000000212221723e */ /* 0x000fe20004806023 */
        /* <DEDUP_REMOVED lines=11> */
[----:B------:R-:W-:Y:S05]  /*8c50*/  F2FP.SATFINITE.E5M2.F32.PACK_AB_MERGE_C R51, R58, R57, R59 ;  /* 0x000000393a33723e */ /* 0x000fea000480603b */
        /* <DEDUP_REMOVED lines=9> */
[----:B------:R-:W-:Y:S02]  /*8cf0*/  UIADD3 UR8, UP0, UPT, UR52, 0x680, URZ ;  /* 0x0000068034087890 */ /* 0x000fe4000ff1e0ff */
[----:B------:R-:W-:Y:S02]  /*8d00*/  UIADD3 UR5, UPT, UPT, UR41, 0x40, URZ ;  /* 0x0000004029057890 */ /* 0x000fe4000fffe0ff */
[----:B------:R-:W-:Y:S02]  /*8d10*/  UIADD3 UR4, UPT, UPT, UR49, 0x6400, URZ ;  /* 0x0000640031047890 */ /* 0x000fe4000fffe0ff */
[----:B------:R-:W-:Y:S01]  /*8d20*/  UIADD3.X UR9, UPT, UPT, URZ, UR53, URZ, UP0, !UPT ;  /* 0x00000035ff097290 */ /* 0x000fe200087fe4ff */
[----:B------:R-:W-:Y:S01]  /*8d30*/  UMOV UR6, UR42 ;  /* 0x0000002a00067c82 */ /* 0x000fe20008000000 */
[----:B------:R-:W-:Y:S07]  /*8d40*/  UMOV UR7, UR36 ;  /* 0x0000002400077c82 */ /* 0x000fee0008000000 */
[----:B------:R2:W-:Y:S01]  /*8d50*/  UTMASTG.3D [UR4], [UR8] ;  /* 0x00000004080073b5 */ /* 0x0005e20008010000 */
[----:B------:R0:W-:Y:S01]  /*8d60*/  UTMACMDFLUSH ;  /* 0x00000000000079b7 */ /* 0x0001e20000000000 */
[----:B--2---:R-:W-:Y:S04]  /*8d70*/  DEPBAR.LE SB0, 0x1 ;  /* 0x000080400000791a */ /* 0x004fe80000000000 */
.L_x_125:
[----:B------:R-:W-:Y:S05]  /*8d80*/  BSYNC.RECONVERGENT B0 ;  /* 0x0000000000007941 */ /* 0x000fea0003800200 */
.L_x_124:
[----:B------:R-:W-:Y:S01]  /*8d90*/  BAR.SYNC.DEFER_BLOCKING 0x1, 0x80 ;  /* 0x0042000000007b1d */ /* 0x000fe20000010000 */
[----:B------:R-:W-:Y:S01]  /*8da0*/  ISETP.NE.AND P2, PT, R194, RZ, PT ;  /* 0x000000ffc200720c */ /* 0x000fe20003f45270 */
[----:B------:R-:W-:Y:S01]  /*8db0*/  IMAD.IADD R20, R75, 0x1, R147 ;  /* 0x000000014b147824 */ /* 0x000fe200078e0293 */
[----:B------:R-:W-:Y:S01]  /*8dc0*/  ISETP.NE.AND P0, PT, R195, 0x2, PT ;  /* 0x00000002c300780c */ /* 0x000fe20003f05270 */
[----:B------:R-:W-:Y:S01]  /*8dd0*/  IMAD.IADD R21, R77, 0x1, R170 ;  /* 0x000000014d157824 */ /* 0x000fe200078e02aa */
[----:B------:R-:W-:Y:S02]  /*8de0*/  ISETP.NE.AND P1, PT, R76, 0x4, PT ;  /* 0x000000044c00780c */ /* 0x000fe40003f25270 */
[----:B------:R-:W-:Y:S02]  /*8df0*/  SEL R3, RZ, 0x1, P0 ;  /* 0x00000001ff037807 */ /* 0x000fe40000000000 */
[----:B------:R-:W-:Y:S02]  /*8e00*/  SEL R0, RZ, 0x1, P1 ;  /* 0x00000001ff007807 */ /* 0x000fe40000800000 */
[----:B------:R-:W-:Y:S02]  /*8e10*/  LOP3.LUT R182, R182, R3, RZ, 0x3c, !PT ;  /* 0x00000003b6b67212 */ /* 0x000fe400078e3cff */
[----:B------:R-:W-:Y:S02]  /*8e20*/  LOP3.LUT R183, R183, R0, RZ, 0x3c, !PT ;  /* 0x00000000b7b77212 */ /* 0x000fe400078e3cff */
[----:B------:R-:W-:Y:S02]  /*8e30*/  @P2 R2UR UR36, R179 ;  /* 0x00000000b32422ca */ /* 0x000fe400000e0000 */
[----:B------:R-:W-:Y:S02]  /*8e40*/  SEL R195, R195, RZ, P0 ;  /* 0x000000ffc3c37207 */ /* 0x000fe40000000000 */
[----:B------:R-:W-:Y:S01]  /*8e50*/  SEL R76, R76, RZ, P1 ;  /* 0x000000ff4c4c7207 */ /* 0x000fe20000800000 */
[----:B------:R-:W-:Y:S10]  /*8e60*/  @P2 BRA `(.L_x_126) ;  /* 0xffffffc400bc2947 */ /* 0x000ff4000383ffff */
[----:B------:R-:W-:Y:S05]  /*8e70*/  EXIT ;  /* 0x000000000000794d */ /* 0x000fea0003800000 */
.L_x_20:
[----:B--2---:R2:W1:Y:S02]  /*8e80*/  SYNCS.PHASECHK.TRANS64.TRYWAIT P0, [R3+URZ+0x220], R2 ;  /* 0x00022002030075a7 */ /* 0x00446400080011ff */
[----:B-1----:R-:W-:Y:S05]  /*8e90*/  @!P0 NANOSLEEP.SYNCS 0x989680 ;  /* 0x009896800000895d */ /* 0x002fea0003900000 */
[----:B------:R-:W1:Y:S02]  /*8ea0*/  @!P0 SYNCS.PHASECHK.TRANS64 P0, [R3+URZ+0x220], R2 ;  /* 0x00022002030085a7 */ /* 0x000e6400080010ff */
[----:B-1----:R-:W-:Y:S05]  /*8eb0*/  @!P0 BRA `(.L_x_20) ;  /* 0xfffffffc00f08947 */ /* 0x002fea000383ffff */
[----:B------:R-:W-:Y:S05]  /*8ec0*/  BRA `(.L_x_127) ;  /* 0xffffff8800607947 */ /* 0x000fea000383ffff */
.L_x_23:
[----:B-1----:R-:W-:-:S07]  /*8ed0*/  MOV R2, UR33 ;  /* 0x0000002100027c02 */ /* 0x002fce0008000f00 */
.L_x_128:
[----:B-1----:R1:W2:Y:S02]  /*8ee0*/  SYNCS.PHASECHK.TRANS64.TRYWAIT P0, [R2+URZ+0xc0], R5 ;  /* 0x0000c005020075a7 */ /* 0x0022a400080011ff */
[----:B--2---:R-:W-:Y:S05]  /*8ef0*/  @!P0 NANOSLEEP.SYNCS 0x989680 ;  /* 0x009896800000895d */ /* 0x004fea0003900000 */
[----:B------:R-:W2:Y:S02]  /*8f00*/  @!P0 SYNCS.PHASECHK.TRANS64 P0, [R2+URZ+0xc0], R5 ;  /* 0x0000c005020085a7 */ /* 0x000ea400080010ff */
[----:B--2---:R-:W-:Y:S05]  /*8f10*/  @!P0 BRA `(.L_x_128) ;  /* 0xfffffffc00f08947 */ /* 0x004fea000383ffff */
[----:B------:R-:W-:Y:S05]  /*8f20*/  BRA `(.L_x_22) ;  /* 0xffffff8800b07947 */ /* 0x000fea000383ffff */
.L_x_29:
[----:B-1----:R-:W-:-:S07]  /*8f30*/  MOV R2, UR17 ;  /* 0x0000001100027c02 */ /* 0x002fce0008000f00 */
.L_x_129:
[----:B-1----:R1:W2:Y:S02]  /*8f40*/  SYNCS.PHASECHK.TRANS64.TRYWAIT P0, [R2+URZ+0xc0], R5 ;  /* 0x0000c005020075a7 */ /* 0x0022a400080011ff */
[----:B--2---:R-:W-:Y:S05]  /*8f50*/  @!P0 NANOSLEEP.SYNCS 0x989680 ;  /* 0x009896800000895d */ /* 0x004fea0003900000 */
[----:B------:R-:W2:Y:S02]  /*8f60*/  @!P0 SYNCS.PHASECHK.TRANS64 P0, [R2+URZ+0xc0], R5 ;  /* 0x0000c005020085a7 */ /* 0x000ea400080010ff */
[----:B--2---:R-:W-:Y:S05]  /*8f70*/  @!P0 BRA `(.L_x_129) ;  /* 0xfffffffc00f08947 */ /* 0x004fea000383ffff */
[----:B------:R-:W-:Y:S05]  /*8f80*/  BRA `(.L_x_28) ;  /* 0xffffff8c00547947 */ /* 0x000fea000383ffff */
.L_x_33:
[----:B-1----:R1:W2:Y:S02]  /*8f90*/  SYNCS.PHASECHK.TRANS64.TRYWAIT P0, [R2+URZ+0x1b0], R3 ;  /* 0x0001b003020075a7 */ /* 0x0022a400080011ff */
[----:B--2---:R-:W-:Y:S05]  /*8fa0*/  @!P0 NANOSLEEP.SYNCS 0x989680 ;  /* 0x009896800000895d */ /* 0x004fea0003900000 */
[----:B------:R-:W2:Y:S02]  /*8fb0*/  @!P0 SYNCS.PHASECHK.TRANS64 P0, [R2+URZ+0x1b0], R3 ;  /* 0x0001b003020085a7 */ /* 0x000ea400080010ff */
[----:B--2---:R-:W-:Y:S05]  /*8fc0*/  @!P0 BRA `(.L_x_33) ;  /* 0xfffffffc00f08947 */ /* 0x004fea000383ffff */
[----:B------:R-:W-:Y:S05]  /*8fd0*/  BRA `(.L_x_130) ;  /* 0xffffff8c00e07947 */ /* 0x000fea000383ffff */
.L_x_37:
[----:B----4-:R-:W-:-:S07]  /*8fe0*/  MOV R0, UR5 ;  /* 0x0000000500007c02 */ /* 0x010fce0008000f00 */
.L_x_131:
[----:B-1----:R1:W2:Y:S02]  /*8ff0*/  SYNCS.PHASECHK.TRANS64.TRYWAIT P0, [R0+URZ], R3 ;  /* 0x00000003000075a7 */ /* 0x0022a400080011ff */
[----:B--2---:R-:W-:Y:S05]  /*9000*/  @!P0 NANOSLEEP.SYNCS 0x989680 ;  /* 0x009896800000895d */ /* 0x004fea0003900000 */
[----:B------:R-:W2:Y:S02]  /*9010*/  @!P0 SYNCS.PHASECHK.TRANS64 P0, [R0+URZ], R3 ;  /* 0x00000003000085a7 */ /* 0x000ea400080010ff */
[----:B--2---:R-:W-:Y:S05]  /*9020*/  @!P0 BRA `(.L_x_131) ;  /* 0xfffffffc00f08947 */ /* 0x004fea000383ffff */
[----:B------:R-:W-:Y:S05]  /*9030*/  BRA `(.L_x_132) ;  /* 0xffffff9400507947 */ /* 0x000fea000383ffff */
.L_x_38:
[----:B----4-:R-:W-:-:S07]  /*9040*/  MOV R0, UR5 ;  /* 0x0000000500007c02 */ /* 0x010fce0008000f00 */
.L_x_133:
[----:B-1----:R1:W2:Y:S02]  /*9050*/  SYNCS.PHASECHK.TRANS64.TRYWAIT P0, [R0+URZ], R3 ;  /* 0x00000003000075a7 */ /* 0x0022a400080011ff */
[----:B--2---:R-:W-:Y:S05]  /*9060*/  @!P0 NANOSLEEP.SYNCS 0x989680 ;  /* 0x009896800000895d */ /* 0x004fea0003900000 */
[----:B------:R-:W2:Y:S02]  /*9070*/  @!P0 SYNCS.PHASECHK.TRANS64 P0, [R0+URZ], R3 ;  /* 0x00000003000085a7 */ /* 0x000ea400080010ff */
[----:B--2---:R-:W-:Y:S05]  /*9080*/  @!P0 BRA `(.L_x_133) ;  /* 0xfffffffc00f08947 */ /* 0x004fea000383ffff */
[----:B------:R-:W-:Y:S05]  /*9090*/  BRA `(.L_x_134) ;  /* 0xffffff94005c7947 */ /* 0x000fea000383ffff */
.L_x_39:
[----:B----4-:R-:W-:-:S07]  /*90a0*/  MOV R0, UR5 ;  /* 0x0000000500007c02 */ /* 0x010fce0008000f00 */
.L_x_135:
[----:B-1----:R1:W2:Y:S02]  /*90b0*/  SYNCS.PHASECHK.TRANS64.TRYWAIT P0, [R0+URZ], R3 ;  /* 0x00000003000075a7 */ /* 0x0022a400080011ff */
[----:B--2---:R-:W-:Y:S05]  /*90c0*/  @!P0 NANOSLEEP.SYNCS 0x989680 ;  /* 0x009896800000895d */ /* 0x004fea0003900000 */
[----:B------:R-:W2:Y:S02]  /*90d0*/  @!P0 SYNCS.PHASECHK.TRANS64 P0, [R0+URZ], R3 ;  /* 0x00000003000085a7 */ /* 0x000ea400080010ff */
[----:B--2---:R-:W-:Y:S05]  /*90e0*/  @!P0 BRA `(.L_x_135) ;  /* 0xfffffffc00f08947 */ /* 0x004fea000383ffff */
[----:B------:R-:W-:Y:S05]  /*90f0*/  BRA `(.L_x_136) ;  /* 0xffffff9400687947 */ /* 0x000fea000383ffff */
.L_x_40:
[----:B----4-:R-:W-:-:S07]  /*9100*/  MOV R0, UR5 ;  /* 0x0000000500007c02 */ /* 0x010fce0008000f00 */
.L_x_137:
[----:B-1----:R1:W2:Y:S02]  /*9110*/  SYNCS.PHASECHK.TRANS64.TRYWAIT P0, [R0+URZ], R3 ;  /* 0x00000003000075a7 */ /* 0x0022a400080011ff */
[----:B--2---:R-:W-:Y:S05]  /*9120*/  @!P0 NANOSLEEP.SYNCS 0x989680 ;  /* 0x009896800000895d */ /* 0x004fea0003900000 */
[----:B------:R-:W2:Y:S02]  /*9130*/  @!P0 SYNCS.PHASECHK.TRANS64 P0, [R0+URZ], R3 ;  /* 0x00000003000085a7 */ /* 0x000ea400080010ff */
[----:B--2---:R-:W-:Y:S05]  /*9140*/  @!P0 BRA `(.L_x_137) ;  /* 0xfffffffc00f08947 */ /* 0x004fea000383ffff */
[----:B------:R-:W-:Y:S05]  /*9150*/  BRA `(.L_x_138) ;  /* 0xffffff9400747947 */ /* 0x000fea000383ffff */
.L_x_41:
[----:B----4-:R-:W-:-:S07]  /*9160*/  MOV R0, UR5 ;  /* 0x0000000500007c02 */ /* 0x010fce0008000f00 */
.L_x_139:
[----:B-1----:R1:W2:Y:S02]  /*9170*/  SYNCS.PHASECHK.TRANS64.TRYWAIT P0, [R0+URZ], R3 ;  /* 0x00000003000075a7 */ /* 0x0022a400080011ff */
[----:B--2---:R-:W-:Y:S05]  /*9180*/  @!P0 NANOSLEEP.SYNCS 0x989680 ;  /* 0x009896800000895d */ /* 0x004fea0003900000 */
[----:B------:R-:W2:Y:S02]  /*9190*/  @!P0 SYNCS.PHASECHK.TRANS64 P0, [R0+URZ], R3 ;  /* 0x00000003000085a7 */ /* 0x000ea400080010ff */
[----:B--2---:R-:W-:Y:S05]  /*91a0*/  @!P0 BRA `(.L_x_139) ;  /* 0xfffffffc00f08947 */ /* 0x004fea000383ffff */
[----:B------:R-:W-:Y:S05]  /*91b0*/  BRA `(.L_x_140) ;  /* 0xffffff9400807947 */ /* 0x000fea000383ffff */
.L_x_42:
[----:B----4-:R-:W-:-:S07]  /*91c0*/  MOV R0, UR5 ;  /* 0x0000000500007c02 */ /* 0x010fce0008000f00 */
.L_x_141:
[----:B-1----:R1:W2:Y:S02]  /*91d0*/  SYNCS.PHASECHK.TRANS64.TRYWAIT P0, [R0+URZ], R3 ;  /* 0x00000003000075a7 */ /* 0x0022a400080011ff */
[----:B--2---:R-:W-:Y:S05]  /*91e0*/  @!P0 NANOSLEEP.SYNCS 0x989680 ;  /* 0x009896800000895d */ /* 0x004fea0003900000 */
[----:B------:R-:W2:Y:S02]  /*91f0*/  @!P0 SYNCS.PHASECHK.TRANS64 P0, [R0+URZ], R3 ;  /* 0x00000003000085a7 */ /* 0x000ea400080010ff */
[----:B--2---:R-:W-:Y:S05]  /*9200*/  @!P0 BRA `(.L_x_141) ;  /* 0xfffffffc00f08947 */ /* 0x004fea000383ffff */
[----:B------:R-:W-:Y:S05]  /*9210*/  BRA `(.L_x_142) ;  /* 0xffffff94008c7947 */ /* 0x000fea000383ffff */
.L_x_43:
[----:B----4-:R-:W-:-:S07]  /*9220*/  MOV R0, UR5 ;  /* 0x0000000500007c02 */ /* 0x010fce0008000f00 */
.L_x_143:
[----:B-1----:R1:W2:Y:S02]  /*9230*/  SYNCS.PHASECHK.TRANS64.TRYWAIT P0, [R0+URZ], R3 ;  /* 0x00000003000075a7 */ /* 0x0022a400080011ff */
[----:B--2---:R-:W-:Y:S05]  /*9240*/  @!P0 NANOSLEEP.SYNCS 0x989680 ;  /* 0x009896800000895d */ /* 0x004fea0003900000 */
[----:B------:R-:W2:Y:S02]  /*9250*/  @!P0 SYNCS.PHASECHK.TRANS64 P0, [R0+URZ], R3 ;  /* 0x00000003000085a7 */ /* 0x000ea400080010ff */
[----:B--2---:R-:W-:Y:S05]  /*9260*/  @!P0 BRA `(.L_x_143) ;  /* 0xfffffffc00f08947 */ /* 0x004fea000383ffff */
[----:B------:R-:W-:Y:S05]  /*9270*/  BRA `(.L_x_144) ;  /* 0xffffff9400987947 */ /* 0x000fea000383ffff */
.L_x_44:
[----:B----4-:R-:W-:-:S07]  /*9280*/  MOV R0, UR5 ;  /* 0x0000000500007c02 */ /* 0x010fce0008000f00 */
.L_x_145:
[----:B-1----:R1:W2:Y:S02]  /*9290*/  SYNCS.PHASECHK.TRANS64.TRYWAIT P0, [R0+URZ], R3 ;  /* 0x00000003000075a7 */ /* 0x0022a400080011ff */
[----:B--2---:R-:W-:Y:S05]  /*92a0*/  @!P0 NANOSLEEP.SYNCS 0x989680 ;  /* 0x009896800000895d */ /* 0x004fea0003900000 */
[----:B------:R-:W2:Y:S02]  /*92b0*/  @!P0 SYNCS.PHASECHK.TRANS64 P0, [R0+URZ], R3 ;  /* 0x00000003000085a7 */ /* 0x000ea400080010ff */
[----:B--2---:R-:W-:Y:S05]  /*92c0*/  @!P0 BRA `(.L_x_145) ;  /* 0xfffffffc00f08947 */ /* 0x004fea000383ffff */
[----:B------:R-:W-:Y:S05]  /*92d0*/  BRA `(.L_x_146) ;  /* 0xffffff9400a47947 */ /* 0x000fea000383ffff */
.L_x_45:
[----:B----4-:R-:W-:-:S07]  /*92e0*/  MOV R0, UR5 ;  /* 0x0000000500007c02 */ /* 0x010fce0008000f00 */
.L_x_147:
[----:B-1----:R1:W2:Y:S02]  /*92f0*/  SYNCS.PHASECHK.TRANS64.TRYWAIT P0, [R0+URZ], R3 ;  /* 0x00000003000075a7 */ /* 0x0022a400080011ff */
[----:B--2---:R-:W-:Y:S05]  /*9300*/  @!P0 NANOSLEEP.SYNCS 0x989680 ;  /* 0x009896800000895d */ /* 0x004fea0003900000 */
[----:B------:R-:W2:Y:S02]  /*9310*/  @!P0 SYNCS.PHASECHK.TRANS64 P0, [R0+URZ], R3 ;  /* 0x00000003000085a7 */ /* 0x000ea400080010ff */
[----:B--2---:R-:W-:Y:S05]  /*9320*/  @!P0 BRA `(.L_x_147) ;  /* 0xfffffffc00f08947 */ /* 0x004fea000383ffff */
[----:B------:R-:W-:Y:S05]  /*9330*/  BRA `(.L_x_148) ;  /* 0xffffff9400b07947 */ /* 0x000fea000383ffff */
.L_x_46:
[----:B----4-:R-:W-:-:S07]  /*9340*/  MOV R0, UR5 ;  /* 0x0000000500007c02 */ /* 0x010fce0008000f00 */
.L_x_149:
[----:B-1----:R1:W2:Y:S02]  /*9350*/  SYNCS.PHASECHK.TRANS64.TRYWAIT P0, [R0+URZ], R3 ;  /* 0x00000003000075a7 */ /* 0x0022a400080011ff */
[----:B--2---:R-:W-:Y:S05]  /*9360*/  @!P0 NANOSLEEP.SYNCS 0x989680 ;  /* 0x009896800000895d */ /* 0x004fea0003900000 */
[----:B------:R-:W2:Y:S02]  /*9370*/  @!P0 SYNCS.PHASECHK.TRANS64 P0, [R0+URZ], R3 ;  /* 0x00000003000085a7 */ /* 0x000ea400080010ff */
[----:B--2---:R-:W-:Y:S05]  /*9380*/  @!P0 BRA `(.L_x_149) ;  /* 0xfffffffc00f08947 */ /* 0x004fea000383ffff */
[----:B------:R-:W-:Y:S05]  /*9390*/  BRA `(.L_x_150) ;  /* 0xffffff9400bc7947 */ /* 0x000fea000383ffff */
.L_x_47:
[----:B----4-:R-:W-:-:S07]  /*93a0*/  MOV R0, UR5 ;  /* 0x0000000500007c02 */ /* 0x010fce0008000f00 */
.L_x_151:
[----:B-1----:R1:W2:Y:S02]  /*93b0*/  SYNCS.PHASECHK.TRANS64.TRYWAIT P0, [R0+URZ], R3 ;  /* 0x00000003000075a7 */ /* 0x0022a400080011ff */
[----:B--2---:R-:W-:Y:S05]  /*93c0*/  @!P0 NANOSLEEP.SYNCS 0x989680 ;  /* 0x009896800000895d */ /* 0x004fea0003900000 */
[----:B------:R-:W2:Y:S02]  /*93d0*/  @!P0 SYNCS.PHASECHK.TRANS64 P0, [R0+URZ], R3 ;  /* 0x00000003000085a7 */ /* 0x000ea400080010ff */
[----:B--2---:R-:W-:Y:S05]  /*93e0*/  @!P0 BRA `(.L_x_151) ;  /* 0xfffffffc00f08947 */ /* 0x004fea000383ffff */
[----:B------:R-:W-:Y:S05]  /*93f0*/  BRA `(.L_x_152) ;  /* 0xffffff9400c87947 */ /* 0x000fea000383ffff */
.L_x_48:
[----:B----4-:R-:W-:-:S07]  /*9400*/  MOV R0, UR5 ;  /* 0x0000000500007c02 */ /* 0x010fce0008000f00 */
.L_x_153:
[----:B-1----:R1:W2:Y:S02]  /*9410*/  SYNCS.PHASECHK.TRANS64.TRYWAIT P0, [R0+URZ], R3 ;  /* 0x00000003000075a7 */ /* 0x0022a400080011ff */
[----:B--2---:R-:W-:Y:S05]  /*9420*/  @!P0 NANOSLEEP.SYNCS 0x989680 ;  /* 0x009896800000895d */ /* 0x004fea0003900000 */
[----:B------:R-:W2:Y:S02]  /*9430*/  @!P0 SYNCS.PHASECHK.TRANS64 P0, [R0+URZ], R3 ;  /* 0x00000003000085a7 */ /* 0x000ea400080010ff */
[----:B--2---:R-:W-:Y:S05]  /*9440*/  @!P0 BRA `(.L_x_153) ;  /* 0xfffffffc00f08947 */ /* 0x004fea000383ffff */
[----:B------:R-:W-:Y:S05]  /*9450*/  BRA `(.L_x_154) ;  /* 0xffffff9400d47947 */ /* 0x000fea000383ffff */
.L_x_49:
[----:B----4-:R-:W-:-:S07]  /*9460*/  MOV R0, UR5 ;  /* 0x0000000500007c02 */ /* 0x010fce0008000f00 */
.L_x_155:
[----:B-1----:R1:W2:Y:S02]  /*9470*/  SYNCS.PHASECHK.TRANS64.TRYWAIT P0, [R0+URZ], R3 ;  /* 0x00000003000075a7 */ /* 0x0022a400080011ff */
[----:B--2---:R-:W-:Y:S05]  /*9480*/  @!P0 NANOSLEEP.SYNCS 0x989680 ;  /* 0x009896800000895d */ /* 0x004fea0003900000 */
[----:B------:R-:W2:Y:S02]  /*9490*/  @!P0 SYNCS.PHASECHK.TRANS64 P0, [R0+URZ], R3 ;  /* 0x00000003000085a7 */ /* 0x000ea400080010ff */
[----:B--2---:R-:W-:Y:S05]  /*94a0*/  @!P0 BRA `(.L_x_155) ;  /* 0xfffffffc00f08947 */ /* 0x004fea000383ffff */
[----:B------:R-:W-:Y:S05]  /*94b0*/  BRA `(.L_x_156) ;  /* 0xffffff9400e07947 */ /* 0x000fea000383ffff */
.L_x_50:
[----:B----4-:R-:W-:-:S07]  /*94c0*/  MOV R0, UR5 ;  /* 0x0000000500007c02 */ /* 0x010fce0008000f00 */
.L_x_157:
[----:B-1----:R1:W2:Y:S02]  /*94d0*/  SYNCS.PHASECHK.TRANS64.TRYWAIT P0, [R0+URZ], R3 ;  /* 0x00000003000075a7 */ /* 0x0022a400080011ff */
[----:B--2---:R-:W-:Y:S05]  /*94e0*/  @!P0 NANOSLEEP.SYNCS 0x989680 ;  /* 0x009896800000895d */ /* 0x004fea0003900000 */
[----:B------:R-:W2:Y:S02]  /*94f0*/  @!P0 SYNCS.PHASECHK.TRANS64 P0, [R0+URZ], R3 ;  /* 0x00000003000085a7 */ /* 0x000ea400080010ff */
[----:B--2---:R-:W-:Y:S05]  /*9500*/  @!P0 BRA `(.L_x_157) ;  /* 0xfffffffc00f08947 */ /* 0x004fea000383ffff */
[----:B------:R-:W-:Y:S05]  /*9510*/  BRA `(.L_x_158) ;  /* 0xffffff9400ec7947 */ /* 0x000fea000383ffff */
.L_x_51:
[----:B----4-:R-:W-:-:S07]  /*9520*/  MOV R0, UR5 ;  /* 0x0000000500007c02 */ /* 0x010fce0008000f00 */
.L_x_159:
[----:B-1----:R1:W2:Y:S02]  /*9530*/  SYNCS.PHASECHK.TRANS64.TRYWAIT P0, [R0+URZ], R3 ;  /* 0x00000003000075a7 */ /* 0x0022a400080011ff */
[----:B--2---:R-:W-:Y:S05]  /*9540*/  @!P0 NANOSLEEP.SYNCS 0x989680 ;  /* 0x009896800000895d */ /* 0x004fea0003900000 */
[----:B------:R-:W2:Y:S02]  /*9550*/  @!P0 SYNCS.PHASECHK.TRANS64 P0, [R0+URZ], R3 ;  /* 0x00000003000085a7 */ /* 0x000ea400080010ff */
[----:B--2---:R-:W-:Y:S05]  /*9560*/  @!P0 BRA `(.L_x_159) ;  /* 0xfffffffc00f08947 */ /* 0x004fea000383ffff */
[----:B------:R-:W-:Y:S05]  /*9570*/  BRA `(.L_x_160) ;  /* 0xffffff9400f87947 */ /* 0x000fea000383ffff */
.L_x_52:
[----:B----4-:R-:W-:-:S07]  /*9580*/  MOV R0, UR5 ;  /* 0x0000000500007c02 */ /* 0x010fce0008000f00 */
.L_x_161:
[----:B-1----:R1:W2:Y:S02]  /*9590*/  SYNCS.PHASECHK.TRANS64.TRYWAIT P0, [R0+URZ], R3 ;  /* 0x00000003000075a7 */ /* 0x0022a400080011ff */
[----:B--2---:R-:W-:Y:S05]  /*95a0*/  @!P0 NANOSLEEP.SYNCS 0x989680 ;  /* 0x009896800000895d */ /* 0x004fea0003900000 */
[----:B------:R-:W2:Y:S02]  /*95b0*/  @!P0 SYNCS.PHASECHK.TRANS64 P0, [R0+URZ], R3 ;  /* 0x00000003000085a7 */ /* 0x000ea400080010ff */
[----:B--2---:R-:W-:Y:S05]  /*95c0*/  @!P0 BRA `(.L_x_161) ;  /* 0xfffffffc00f08947 */ /* 0x004fea000383ffff */
[----:B------:R-:W-:Y:S05]  /*95d0*/  BRA `(.L_x_162) ;  /* 0xffffff9800047947 */ /* 0x000fea000383ffff */
.L_x_53:
[----:B----4-:R-:W-:-:S07]  /*95e0*/  MOV R0, UR5 ;  /* 0x0000000500007c02 */ /* 0x010fce0008000f00 */
.L_x_163:
[----:B-1----:R1:W2:Y:S02]  /*95f0*/  SYNCS.PHASECHK.TRANS64.TRYWAIT P0, [R0+URZ], R3 ;  /* 0x00000003000075a7 */ /* 0x0022a400080011ff */
[----:B--2---:R-:W-:Y:S05]  /*9600*/  @!P0 NANOSLEEP.SYNCS 0x989680 ;  /* 0x009896800000895d */ /* 0x004fea0003900000 */
[----:B------:R-:W2:Y:S02]  /*9610*/  @!P0 SYNCS.PHASECHK.TRANS64 P0, [R0+URZ], R3 ;  /* 0x00000003000085a7 */ /* 0x000ea400080010ff */
[----:B--2---:R-:W-:Y:S05]  /*9620*/  @!P0 BRA `(.L_x_163) ;  /* 0xfffffffc00f08947 */ /* 0x004fea000383ffff */
[----:B------:R-:W-:Y:S05]  /*9630*/  BRA `(.L_x_164) ;  /* 0xffffff9800107947 */ /* 0x000fea000383ffff */
.L_x_54:
[----:B----4-:R-:W-:-:S07]  /*9640*/  MOV R0, UR5 ;  /* 0x0000000500007c02 */ /* 0x010fce0008000f00 */
.L_x_165:
[----:B-1----:R1:W2:Y:S02]  /*9650*/  SYNCS.PHASECHK.TRANS64.TRYWAIT P0, [R0+URZ], R3 ;  /* 0x00000003000075a7 */ /* 0x0022a400080011ff */
[----:B--2---:R-:W-:Y:S05]  /*9660*/  @!P0 NANOSLEEP.SYNCS 0x989680 ;  /* 0x009896800000895d */ /* 0x004fea0003900000 */
[----:B------:R-:W2:Y:S02]  /*9670*/  @!P0 SYNCS.PHASECHK.TRANS64 P0, [R0+URZ], R3 ;  /* 0x00000003000085a7 */ /* 0x000ea400080010ff */
[----:B--2---:R-:W-:Y:S05]  /*9680*/  @!P0 BRA `(.L_x_165) ;  /* 0xfffffffc00f08947 */ /* 0x004fea000383ffff */
[----:B------:R-:W-:Y:S05]  /*9690*/  BRA `(.L_x_166) ;  /* 0xffffff98001c7947 */ /* 0x000fea000383ffff */
.L_x_55:
[----:B----4-:R-:W-:-:S07]  /*96a0*/  MOV R0, UR5 ;  /* 0x0000000500007c02 */ /* 0x010fce0008000f00 */
.L_x_167:
[----:B-1----:R1:W2:Y:S02]  /*96b0*/  SYNCS.PHASECHK.TRANS64.TRYWAIT P0, [R0+URZ], R3 ;  /* 0x00000003000075a7 */ /* 0x0022a400080011ff */
[----:B--2---:R-:W-:Y:S05]  /*96c0*/  @!P0 NANOSLEEP.SYNCS 0x989680 ;  /* 0x009896800000895d */ /* 0x004fea0003900000 */
[----:B------:R-:W2:Y:S02]  /*96d0*/  @!P0 SYNCS.PHASECHK.TRANS64 P0, [R0+URZ], R3 ;  /* 0x00000003000085a7 */ /* 0x000ea400080010ff */
[----:B--2---:R-:W-:Y:S05]  /*96e0*/  @!P0 BRA `(.L_x_167) ;  /* 0xfffffffc00f08947 */ /* 0x004fea000383ffff */
[----:B------:R-:W-:Y:S05]  /*96f0*/  BRA `(.L_x_168) ;  /* 0xffffff9800287947 */ /* 0x000fea000383ffff */
.L_x_56:
[----:B----4-:R-:W-:-:S07]  /*9700*/  MOV R0, UR5 ;  /* 0x0000000500007c02 */ /* 0x010fce0008000f00 */
.L_x_169:
[----:B-1----:R1:W2:Y:S02]  /*9710*/  SYNCS.PHASECHK.TRANS64.TRYWAIT P0, [R0+URZ], R3 ;  /* 0x00000003000075a7 */ /* 0x0022a400080011ff */
[----:B--2---:R-:W-:Y:S05]  /*9720*/  @!P0 NANOSLEEP.SYNCS 0x989680 ;  /* 0x009896800000895d */ /* 0x004fea0003900000 */
[----:B------:R-:W2:Y:S02]  /*9730*/  @!P0 SYNCS.PHASECHK.TRANS64 P0, [R0+URZ], R3 ;  /* 0x00000003000085a7 */ /* 0x000ea400080010ff */
[----:B--2---:R-:W-:Y:S05]  /*9740*/  @!P0 BRA `(.L_x_169) ;  /* 0xfffffffc00f08947 */ /* 0x004fea000383ffff */
[----:B------:R-:W-:Y:S05]  /*9750*/  BRA `(.L_x_170) ;  /* 0xffffff9800347947 */ /* 0x000fea000383ffff */
.L_x_57:
[----:B----4-:R-:W-:-:S07]  /*9760*/  MOV R0, UR5 ;  /* 0x0000000500007c02 */ /* 0x010fce0008000f00 */
.L_x_171:
[----:B-1----:R1:W2:Y:S02]  /*9770*/  SYNCS.PHASECHK.TRANS64.TRYWAIT P0, [R0+URZ], R3 ;  /* 0x00000003000075a7 */ /* 0x0022a400080011ff */
[----:B--2---:R-:W-:Y:S05]  /*9780*/  @!P0 NANOSLEEP.SYNCS 0x989680 ;  /* 0x009896800000895d */ /* 0x004fea0003900000 */
[----:B------:R-:W2:Y:S02]  /*9790*/  @!P0 SYNCS.PHASECHK.TRANS64 P0, [R0+URZ], R3 ;  /* 0x00000003000085a7 */ /* 0x000ea400080010ff */
[----:B--2---:R-:W-:Y:S05]  /*97a0*/  @!P0 BRA `(.L_x_171) ;  /* 0xfffffffc00f08947 */ /* 0x004fea000383ffff */
[----:B------:R-:W-:Y:S05]  /*97b0*/  BRA `(.L_x_172) ;  /* 0xffffff9800407947 */ /* 0x000fea000383ffff */
.L_x_58:
[----:B----4-:R-:W-:-:S07]  /*97c0*/  MOV R0, UR5 ;  /* 0x0000000500007c02 */ /* 0x010fce0008000f00 */
.L_x_173:
[----:B-1----:R1:W2:Y:S02]  /*97d0*/  SYNCS.PHASECHK.TRANS64.TRYWAIT P0, [R0+URZ], R3 ;  /* 0x00000003000075a7 */ /* 0x0022a400080011ff */
[----:B--2---:R-:W-:Y:S05]  /*97e0*/  @!P0 NANOSLEEP.SYNCS 0x989680 ;  /* 0x009896800000895d */ /* 0x004fea0003900000 */
[----:B------:R-:W2:Y:S02]  /*97f0*/  @!P0 SYNCS.PHASECHK.TRANS64 P0, [R0+URZ], R3 ;  /* 0x00000003000085a7 */ /* 0x000ea400080010ff */
[----:B--2---:R-:W-:Y:S05]  /*9800*/  @!P0 BRA `(.L_x_173) ;  /* 0xfffffffc00f08947 */ /* 0x004fea000383ffff */
[----:B------:R-:W-:Y:S05]  /*9810*/  BRA `(.L_x_174) ;  /* 0xffffff98004c7947 */ /* 0x000fea000383ffff */
.L_x_59:
[----:B----4-:R-:W-:-:S07]  /*9820*/  MOV R0, UR5 ;  /* 0x0000000500007c02 */ /* 0x010fce0008000f00 */
.L_x_175:
[----:B-1----:R1:W2:Y:S02]  /*9830*/  SYNCS.PHASECHK.TRANS64.TRYWAIT P0, [R0+URZ], R3 ;  /* 0x00000003000075a7 */ /* 0x0022a400080011ff */
[----:B--2---:R-:W-:Y:S05]  /*9840*/  @!P0 NANOSLEEP.SYNCS 0x989680 ;  /* 0x009896800000895d */ /* 0x004fea0003900000 */
[----:B------:R-:W2:Y:S02]  /*9850*/  @!P0 SYNCS.PHASECHK.TRANS64 P0, [R0+URZ], R3 ;  /* 0x00000003000085a7 */ /* 0x000ea400080010ff */
[----:B--2---:R-:W-:Y:S05]  /*9860*/  @!P0 BRA `(.L_x_175) ;  /* 0xfffffffc00f08947 */ /* 0x004fea000383ffff */
[----:B------:R-:W-:Y:S05]  /*9870*/  BRA `(.L_x_176) ;  /* 0xffffff9800587947 */ /* 0x000fea000383ffff */
.L_x_62:
[----:B-1----:R1:W2:Y:S02]  /*9880*/  SYNCS.PHASECHK.TRANS64.TRYWAIT P0, [R0+URZ+0x210], R5 ;  /* 0x00021005000075a7 */ /* 0x0022a400080011ff */
[----:B--2---:R-:W-:Y:S05]  /*9890*/  @!P0 NANOSLEEP.SYNCS 0x989680 ;  /* 0x009896800000895d */ /* 0x004fea0003900000 */
[----:B------:R-:W2:Y:S02]  /*98a0*/  @!P0 SYNCS.PHASECHK.TRANS64 P0, [R0+URZ+0x210], R5 ;  /* 0x00021005000085a7 */ /* 0x000ea400080010ff */
[----:B--2---:R-:W-:Y:S05]  /*98b0*/  @!P0 BRA `(.L_x_62) ;  /* 0xfffffffc00f08947 */ /* 0x004fea000383ffff */
[----:B------:R-:W-:Y:S05]  /*98c0*/  BRA `(.L_x_177) ;  /* 0xffffff9800b47947 */ /* 0x000fea000383ffff */
.L_x_63:
[----:B------:R-:W-:-:S07]  /*98d0*/  MOV R0, UR5 ;  /* 0x0000000500007c02 */ /* 0x000fce0008000f00 */
.L_x_178:
[----:B-1----:R1:W2:Y:S02]  /*98e0*/  SYNCS.PHASECHK.TRANS64.TRYWAIT P0, [R0+URZ+0x1c0], R5 ;  /* 0x0001c005000075a7 */ /* 0x0022a400080011ff */
[----:B--2---:R-:W-:Y:S05]  /*98f0*/  @!P0 NANOSLEEP.SYNCS 0x989680 ;  /* 0x009896800000895d */ /* 0x004fea0003900000 */
[----:B------:R-:W2:Y:S02]  /*9900*/  @!P0 SYNCS.PHASECHK.TRANS64 P0, [R0+URZ+0x1c0], R5 ;  /* 0x0001c005000085a7 */ /* 0x000ea400080010ff */
[----:B--2---:R-:W-:Y:S05]  /*9910*/  @!P0 BRA `(.L_x_178) ;  /* 0xfffffffc00f08947 */ /* 0x004fea000383ffff */
[----:B------:R-:W-:Y:S05]  /*9920*/  BRA `(.L_x_179) ;  /* 0xffffff9800c47947 */ /* 0x000fea000383ffff */
.L_x_64:
[----:B-1----:R1:W2:Y:S02]  /*9930*/  SYNCS.PHASECHK.TRANS64.TRYWAIT P1, [R0+URZ+0x1b0], R5 ;  /* 0x0001b005000075a7 */ /* 0x0022a400080211ff */
[----:B--2---:R-:W-:Y:S05]  /*9940*/  @!P1 NANOSLEEP.SYNCS 0x989680 ;  /* 0x009896800000995d */ /* 0x004fea0003900000 */
[----:B------:R-:W2:Y:S02]  /*9950*/  @!P1 SYNCS.PHASECHK.TRANS64 P1, [R0+URZ+0x1b0], R5 ;  /* 0x0001b005000095a7 */ /* 0x000ea400080210ff */
[----:B--2---:R-:W-:Y:S05]  /*9960*/  @!P1 BRA `(.L_x_64) ;  /* 0xfffffffc00f09947 */ /* 0x004fea000383ffff */
[----:B------:R-:W-:Y:S05]  /*9970*/  BRA `(.L_x_180) ;  /* 0xffffff9800f47947 */ /* 0x000fea000383ffff */
.L_x_67:
[----:B------:R-:W-:-:S07]  /*9980*/  MOV R0, UR5 ;  /* 0x0000000500007c02 */ /* 0x000fce0008000f00 */
.L_x_181:
[----:B-1----:R1:W2:Y:S02]  /*9990*/  SYNCS.PHASECHK.TRANS64.TRYWAIT P0, [R0+URZ+0x1c0], R3 ;  /* 0x0001c003000075a7 */ /* 0x0022a400080011ff */
[----:B--2---:R-:W-:Y:S05]  /*99a0*/  @!P0 NANOSLEEP.SYNCS 0x989680 ;  /* 0x009896800000895d */ /* 0x004fea0003900000 */
[----:B------:R-:W2:Y:S02]  /*99b0*/  @!P0 SYNCS.PHASECHK.TRANS64 P0, [R0+URZ+0x1c0], R3 ;  /* 0x0001c003000085a7 */ /* 0x000ea400080010ff */
[----:B--2---:R-:W-:Y:S05]  /*99c0*/  @!P0 BRA `(.L_x_181) ;  /* 0xfffffffc00f08947 */ /* 0x004fea000383ffff */
[----:B------:R-:W-:Y:S05]  /*99d0*/  BRA `(.L_x_66) ;  /* 0xffffff9c00487947 */ /* 0x000fea000383ffff */
.L_x_74:
[----:B-1----:R1:W2:Y:S02]  /*99e0*/  SYNCS.PHASECHK.TRANS64.TRYWAIT P1, [R0+URZ+0x1b0], R5 ;  /* 0x0001b005000075a7 */ /* 0x0022a400080211ff */
[----:B--2---:R-:W-:Y:S05]  /*99f0*/  @!P1 NANOSLEEP.SYNCS 0x989680 ;  /* 0x009896800000995d */ /* 0x004fea0003900000 */
[----:B------:R-:W2:Y:S02]  /*9a00*/  @!P1 SYNCS.PHASECHK.TRANS64 P1, [R0+URZ+0x1b0], R5 ;  /* 0x0001b005000095a7 */ /* 0x000ea400080210ff */
[----:B--2---:R-:W-:Y:S05]  /*9a10*/  @!P1 BRA `(.L_x_74) ;  /* 0xfffffffc00f09947 */ /* 0x004fea000383ffff */
[----:B------:R-:W-:Y:S05]  /*9a20*/  BRA `(.L_x_182) ;  /* 0xffffffa000987947 */ /* 0x000fea000383ffff */
.L_x_75:
[----:B------:R-:W-:-:S07]  /*9a30*/  MOV R3, UR9 ;  /* 0x0000000900037c02 */ /* 0x000fce0008000f00 */
.L_x_183:
[----:B-1----:R1:W2:Y:S02]  /*9a40*/  SYNCS.PHASECHK.TRANS64.TRYWAIT P0, [R3+URZ+0x1f0], R0 ;  /* 0x0001f000030075a7 */ /* 0x0022a400080011ff */
[----:B--2---:R-:W-:Y:S05]  /*9a50*/  @!P0 NANOSLEEP.SYNCS 0x989680 ;  /* 0x009896800000895d */ /* 0x004fea0003900000 */
[----:B------:R-:W2:Y:S02]  /*9a60*/  @!P0 SYNCS.PHASECHK.TRANS64 P0, [R3+URZ+0x1f0], R0 ;  /* 0x0001f000030085a7 */ /* 0x000ea400080010ff */
[----:B--2---:R-:W-:Y:S05]  /*9a70*/  @!P0 BRA `(.L_x_183) ;  /* 0xfffffffc00f08947 */ /* 0x004fea000383ffff */
[----:B------:R-:W-:Y:S05]  /*9a80*/  BRA `(.L_x_184) ;  /* 0xffffffa000cc7947 */ /* 0x000fea000383ffff */
.L_x_78:
[----:B------:R-:W-:Y:S07]  /*9a90*/  MOV R0, UR7 ;  /* 0x0000000700007c02 */ /* 0x000fee0008000f00 */
.L_x_185:
[----:B-1----:R1:W2:Y:S02]  /*9aa0*/  SYNCS.PHASECHK.TRANS64.TRYWAIT P0, [R0+URZ], R3 ;  /* 0x00000003000075a7 */ /* 0x0022a400080011ff */
[----:B--2---:R-:W-:Y:S05]  /*9ab0*/  @!P0 NANOSLEEP.SYNCS 0x989680 ;  /* 0x009896800000895d */ /* 0x004fea0003900000 */
[----:B------:R-:W2:Y:S02]  /*9ac0*/  @!P0 SYNCS.PHASECHK.TRANS64 P0, [R0+URZ], R3 ;  /* 0x00000003000085a7 */ /* 0x000ea400080010ff */
[----:B--2---:R-:W-:Y:S05]  /*9ad0*/  @!P0 BRA `(.L_x_185) ;  /* 0xfffffffc00f08947 */ /* 0x004fea000383ffff */
[----:B------:R-:W-:Y:S05]  /*9ae0*/  BRA `(.L_x_77) ;  /* 0xffffffa000ec7947 */ /* 0x000fea000383ffff */
.L_x_81:
[----:B------:R-:W-:-:S07]  /*9af0*/  MOV R0, UR5 ;  /* 0x0000000500007c02 */ /* 0x000fce0008000f00 */
.L_x_186:
[----:B--2---:R2:W3:Y:S02]  /*9b00*/  SYNCS.PHASECHK.TRANS64.TRYWAIT P0, [R0+URZ], R3 ;  /* 0x00000003000075a7 */ /* 0x0044e400080011ff */
[----:B---3--:R-:W-:Y:S05]  /*9b10*/  @!P0 NANOSLEEP.SYNCS 0x989680 ;  /* 0x009896800000895d */ /* 0x008fea0003900000 */
[----:B------:R-:W3:Y:S02]  /*9b20*/  @!P0 SYNCS.PHASECHK.TRANS64 P0, [R0+URZ], R3 ;  /* 0x00000003000085a7 */ /* 0x000ee400080010ff */
[----:B---3--:R-:W-:Y:S05]  /*9b30*/  @!P0 BRA `(.L_x_186) ;  /* 0xfffffffc00f08947 */ /* 0x008fea000383ffff */
[----:B------:R-:W-:Y:S05]  /*9b40*/  BRA `(.L_x_187) ;  /* 0xffffffa400907947 */ /* 0x000fea000383ffff */
.L_x_82:
[----:B------:R-:W-:-:S07]  /*9b50*/  MOV R0, UR5 ;  /* 0x0000000500007c02 */ /* 0x000fce0008000f00 */
.L_x_188:
[----:B--2---:R2:W3:Y:S02]  /*9b60*/  SYNCS.PHASECHK.TRANS64.TRYWAIT P0, [R0+URZ], R3 ;  /* 0x00000003000075a7 */ /* 0x0044e400080011ff */
[----:B---3--:R-:W-:Y:S05]  /*9b70*/  @!P0 NANOSLEEP.SYNCS 0x989680 ;  /* 0x009896800000895d */ /* 0x008fea0003900000 */
[----:B------:R-:W3:Y:S02]  /*9b80*/  @!P0 SYNCS.PHASECHK.TRANS64 P0, [R0+URZ], R3 ;  /* 0x00000003000085a7 */ /* 0x000ee400080010ff */
[----:B---3--:R-:W-:Y:S05]  /*9b90*/  @!P0 BRA `(.L_x_188) ;  /* 0xfffffffc00f08947 */ /* 0x008fea000383ffff */
[----:B------:R-:W-:Y:S05]  /*9ba0*/  BRA `(.L_x_189) ;  /* 0xffffffa4009c7947 */ /* 0x000fea000383ffff */
.L_x_83:
[----:B------:R-:W-:-:S07]  /*9bb0*/  MOV R0, UR5 ;  /* 0x0000000500007c02 */ /* 0x000fce0008000f00 */
.L_x_190:
[----:B--2---:R2:W3:Y:S02]  /*9bc0*/  SYNCS.PHASECHK.TRANS64.TRYWAIT P0, [R0+URZ], R3 ;  /* 0x00000003000075a7 */ /* 0x0044e400080011ff */
[----:B---3--:R-:W-:Y:S05]  /*9bd0*/  @!P0 NANOSLEEP.SYNCS 0x989680 ;  /* 0x009896800000895d */ /* 0x008fea0003900000 */
[----:B------:R-:W3:Y:S02]  /*9be0*/  @!P0 SYNCS.PHASECHK.TRANS64 P0, [R0+URZ], R3 ;  /* 0x00000003000085a7 */ /* 0x000ee400080010ff */
[----:B---3--:R-:W-:Y:S05]  /*9bf0*/  @!P0 BRA `(.L_x_190) ;  /* 0xfffffffc00f08947 */ /* 0x008fea000383ffff */
[----:B------:R-:W-:Y:S05]  /*9c00*/  BRA `(.L_x_191) ;  /* 0xffffffa400a87947 */ /* 0x000fea000383ffff */
.L_x_84:
[----:B------:R-:W-:-:S07]  /*9c10*/  MOV R0, UR7 ;  /* 0x0000000700007c02 */ /* 0x000fce0008000f00 */
.L_x_192:
[----:B--2---:R2:W3:Y:S02]  /*9c20*/  SYNCS.PHASECHK.TRANS64.TRYWAIT P0, [R0+URZ], R3 ;  /* 0x00000003000075a7 */ /* 0x0044e400080011ff */
[----:B---3--:R-:W-:Y:S05]  /*9c30*/  @!P0 NANOSLEEP.SYNCS 0x989680 ;  /* 0x009896800000895d */ /* 0x008fea0003900000 */
[----:B------:R-:W3:Y:S02]  /*9c40*/  @!P0 SYNCS.PHASECHK.TRANS64 P0, [R0+URZ], R3 ;  /* 0x00000003000085a7 */ /* 0x000ee400080010ff */
[----:B---3--:R-:W-:Y:S05]  /*9c50*/  @!P0 BRA `(.L_x_192) ;  /* 0xfffffffc00f08947 */ /* 0x008fea000383ffff */
[----:B------:R-:W-:Y:S05]  /*9c60*/  BRA `(.L_x_193) ;  /* 0xffffffa400b47947 */ /* 0x000fea000383ffff */
.L_x_89:
[----:B--2---:R2:W3:Y:S02]  /*9c70*/  SYNCS.PHASECHK.TRANS64.TRYWAIT P0, [R0+URZ+0x1b0], R3 ;  /* 0x0001b003000075a7 */ /* 0x0044e400080011ff */
[----:B---3--:R-:W-:Y:S05]  /*9c80*/  @!P0 NANOSLEEP.SYNCS 0x989680 ;  /* 0x009896800000895d */ /* 0x008fea0003900000 */
[----:B------:R-:W3:Y:S02]  /*9c90*/  @!P0 SYNCS.PHASECHK.TRANS64 P0, [R0+URZ+0x1b0], R3 ;  /* 0x0001b003000085a7 */ /* 0x000ee400080010ff */
[----:B---3--:R-:W-:Y:S05]  /*9ca0*/  @!P0 BRA `(.L_x_89) ;  /* 0xfffffffc00f08947 */ /* 0x008fea000383ffff */
[----:B------:R-:W-:Y:S05]  /*9cb0*/  BRA `(.L_x_194) ;  /* 0xffffffa800b87947 */ /* 0x000fea000383ffff */
.L_x_92:
[----:B------:R-:W-:Y:S07]  /*9cc0*/  MOV R0, UR7 ;  /* 0x0000000700007c02 */ /* 0x000fee0008000f00 */
.L_x_195:
[----:B--2---:R2:W3:Y:S02]  /*9cd0*/  SYNCS.PHASECHK.TRANS64.TRYWAIT P0, [R0+URZ+0x1a8], R3 ;  /* 0x0001a803000075a7 */ /* 0x0044e400080011ff */
[----:B---3--:R-:W-:Y:S05]  /*9ce0*/  @!P0 NANOSLEEP.SYNCS 0x989680 ;  /* 0x009896800000895d */ /* 0x008fea0003900000 */
[----:B------:R-:W3:Y:S02]  /*9cf0*/  @!P0 SYNCS.PHASECHK.TRANS64 P0, [R0+URZ+0x1a8], R3 ;  /* 0x0001a803000085a7 */ /* 0x000ee400080010ff */
[----:B---3--:R-:W-:Y:S05]  /*9d00*/  @!P0 BRA `(.L_x_195) ;  /* 0xfffffffc00f08947 */ /* 0x008fea000383ffff */
[----:B------:R-:W-:Y:S05]  /*9d10*/  BRA `(.L_x_91) ;  /* 0xffffffac00987947 */ /* 0x000fea000383ffff */
.L_x_95:
[----:B--2---:R-:W-:Y:S07]  /*9d20*/  MOV R3, UR7 ;  /* 0x0000000700037c02 */ /* 0x004fee0008000f00 */
.L_x_196:
[----:B-1----:R1:W2:Y:S02]  /*9d30*/  SYNCS.PHASECHK.TRANS64.TRYWAIT P0, [R3+URZ+0x190], R12 ;  /* 0x0001900c030075a7 */ /* 0x0022a400080011ff */
[----:B--2---:R-:W-:Y:S05]  /*9d40*/  @!P0 NANOSLEEP.SYNCS 0x989680 ;  /* 0x009896800000895d */ /* 0x004fea0003900000 */
[----:B------:R-:W2:Y:S02]  /*9d50*/  @!P0 SYNCS.PHASECHK.TRANS64 P0, [R3+URZ+0x190], R12 ;  /* 0x0001900c030085a7 */ /* 0x000ea400080010ff */
[----:B--2---:R-:W-:Y:S05]  /*9d60*/  @!P0 BRA `(.L_x_196) ;  /* 0xfffffffc00f08947 */ /* 0x004fea000383ffff */
[----:B------:R-:W-:Y:S05]  /*9d70*/  BRA `(.L_x_197) ;  /* 0xffffffb000107947 */ /* 0x000fea000383ffff */
.L_x_96:
[----:B------:R-:W-:Y:S07]  /*9d80*/  MOV R3, UR7 ;  /* 0x0000000700037c02 */ /* 0x000fee0008000f00 */
.L_x_198:
[----:B-1----:R1:W2:Y:S02]  /*9d90*/  SYNCS.PHASECHK.TRANS64.TRYWAIT P0, [R3+URZ+0x198], R12 ;  /* 0x0001980c030075a7 */ /* 0x0022a400080011ff */
[----:B--2---:R-:W-:Y:S05]  /*9da0*/  @!P0 NANOSLEEP.SYNCS 0x989680 ;  /* 0x009896800000895d */ /* 0x004fea0003900000 */
[----:B------:R-:W2:Y:S02]  /*9db0*/  @!P0 SYNCS.PHASECHK.TRANS64 P0, [R3+URZ+0x198], R12 ;  /* 0x0001980c030085a7 */ /* 0x000ea400080010ff */
[----:B--2---:R-:W-:Y:S05]  /*9dc0*/  @!P0 BRA `(.L_x_198) ;  /* 0xfffffffc00f08947 */ /* 0x004fea000383ffff */
[----:B------:R-:W-:Y:S05]  /*9dd0*/  BRA `(.L_x_199) ;  /* 0xffffffb000907947 */ /* 0x000fea000383ffff */
.L_x_98:
[----:B------:R-:W-:-:S07]  /*9de0*/  MOV R0, UR7 ;  /* 0x0000000700007c02 */ /* 0x000fce0008000f00 */
.L_x_200:
[----:B-1----:R1:W3:Y:S02]  /*9df0*/  SYNCS.PHASECHK.TRANS64.TRYWAIT P0, [R0+URZ+0x190], R3 ;  /* 0x00019003000075a7 */ /* 0x0022e400080011ff */
[----:B---3--:R-:W-:Y:S05]  /*9e00*/  @!P0 NANOSLEEP.SYNCS 0x989680 ;  /* 0x009896800000895d */ /* 0x008fea0003900000 */
[----:B------:R-:W3:Y:S02]  /*9e10*/  @!P0 SYNCS.PHASECHK.TRANS64 P0, [R0+URZ+0x190], R3 ;  /* 0x00019003000085a7 */ /* 0x000ee400080010ff */
[----:B---3--:R-:W-:Y:S05]  /*9e20*/  @!P0 BRA `(.L_x_200) ;  /* 0xfffffffc00f08947 */ /* 0x008fea000383ffff */
[----:B------:R-:W-:Y:S05]  /*9e30*/  BRA `(.L_x_201) ;  /* 0xffffffb400007947 */ /* 0x000fea000383ffff */
.L_x_100:
[----:B--2---:R2:W4:Y:S02]  /*9e40*/  SYNCS.PHASECHK.TRANS64.TRYWAIT P0, [R0+URZ+0x1b0], R3 ;  /* 0x0001b003000075a7 */ /* 0x00452400080011ff */
[----:B----4-:R-:W-:Y:S05]  /*9e50*/  @!P0 NANOSLEEP.SYNCS 0x989680 ;  /* 0x009896800000895d */ /* 0x010fea0003900000 */
[----:B------:R-:W4:Y:S02]  /*9e60*/  @!P0 SYNCS.PHASECHK.TRANS64 P0, [R0+URZ+0x1b0], R3 ;  /* 0x0001b003000085a7 */ /* 0x000f2400080010ff */
[----:B----4-:R-:W-:Y:S05]  /*9e70*/  @!P0 BRA `(.L_x_100) ;  /* 0xfffffffc00f08947 */ /* 0x010fea000383ffff */
[----:B------:R-:W-:Y:S05]  /*9e80*/  BRA `(.L_x_202) ;  /* 0xffffffb400c87947 */ /* 0x000fea000383ffff */
.L_x_111:
[----:B-1----:R1:W3:Y:S02]  /*9e90*/  SYNCS.PHASECHK.TRANS64.TRYWAIT P1, [R3+URZ+0x180], R0 ;  /* 0x00018000030075a7 */ /* 0x0022e400080211ff */
[----:B---3--:R-:W-:Y:S05]  /*9ea0*/  @!P1 NANOSLEEP.SYNCS 0x989680 ;  /* 0x009896800000995d */ /* 0x008fea0003900000 */
[----:B------:R-:W3:Y:S02]  /*9eb0*/  @!P1 SYNCS.PHASECHK.TRANS64 P1, [R3+URZ+0x180], R0 ;  /* 0x00018000030095a7 */ /* 0x000ee400080210ff */
[----:B---3--:R-:W-:Y:S05]  /*9ec0*/  @!P1 BRA `(.L_x_111) ;  /* 0xfffffffc00f09947 */ /* 0x008fea000383ffff */
[----:B------:R-:W-:Y:S05]  /*9ed0*/  BRA `(.L_x_110) ;  /* 0xffffffc000ec7947 */ /* 0x000fea000383ffff */
.L_x_113:
[----:B-1----:R1:W4:Y:S02]  /*9ee0*/  SYNCS.PHASECHK.TRANS64.TRYWAIT P0, [R207+URZ+0x1d0], R2 ;  /* 0x0001d002cf0075a7 */ /* 0x00232400080011ff */
[----:B----4-:R-:W-:Y:S05]  /*9ef0*/  @!P0 NANOSLEEP.SYNCS 0x989680 ;  /* 0x009896800000895d */ /* 0x010fea0003900000 */
[----:B------:R-:W4:Y:S02]  /*9f00*/  @!P0 SYNCS.PHASECHK.TRANS64 P0, [R207+URZ+0x1d0], R2 ;  /* 0x0001d002cf0085a7 */ /* 0x000f2400080010ff */
[----:B----4-:R-:W-:Y:S05]  /*9f10*/  @!P0 BRA `(.L_x_113) ;  /* 0xfffffffc00f08947 */ /* 0x010fea000383ffff */
[----:B------:R-:W-:Y:S05]  /*9f20*/  BRA `(.L_x_112) ;  /* 0xffffffc400487947 */ /* 0x000fea000383ffff */
.L_x_122:
[----:B--2---:R2:W3:Y:S02]  /*9f30*/  SYNCS.PHASECHK.TRANS64.TRYWAIT P0, [R210+URZ+0x180], R3 ;  /* 0x00018003d20075a7 */ /* 0x0044e400080011ff */
[----:B---3--:R-:W-:Y:S05]  /*9f40*/  @!P0 NANOSLEEP.SYNCS 0x989680 ;  /* 0x009896800000895d */ /* 0x008fea0003900000 */
[----:B------:R-:W3:Y:S02]  /*9f50*/  @!P0 SYNCS.PHASECHK.TRANS64 P0, [R210+URZ+0x180], R3 ;  /* 0x00018003d20085a7 */ /* 0x000ee400080010ff */
[----:B---3--:R-:W-:Y:S05]  /*9f60*/  @!P0 BRA `(.L_x_122) ;  /* 0xfffffffc00f08947 */ /* 0x008fea000383ffff */
[----:B------:R-:W-:Y:S05]  /*9f70*/  BRA `(.L_x_121) ;  /* 0xffffffd800547947 */ /* 0x000fea000383ffff */
        .weak           $__internal_0_$__cuda_sm10x_tcgen05_guardrail_trap_col_being_dealloced_not_returned_by_alloc
        .type           $__internal_0_$__cuda_sm10x_tcgen05_guardrail_trap_col_being_dealloced_not_returned_by_alloc,@function
        .size           $__internal_0_$__cuda_sm10x_tcgen05_guardrail_trap_col_being_dealloced_not_returned_by_alloc,($__internal_1_$__cuda_sm10x_tcgen05_guardrail_trap_phase_invalid_during_alloc - $__internal_0_$__cuda_sm10x_tcgen05_guardrail_trap_col_being_dealloced_not_returned_by_alloc)
$__internal_0_$__cuda_sm10x_tcgen05_guardrail_trap_col_being_dealloced_not_returned_by_alloc:
[----:B------:R-:W-:Y:S05]  /*9f80*/  BPT.TRAP 0x1 ;  /* 0x000000040000795c */ /* 0x000fea0000300000 */
[----:B------:R-:W-:-:S04]  /*9f90*/  HFMA2 R3, -RZ, RZ, 0, 0 ;  /* 0x00000000ff037431 */ /* 0x000fc800000001ff */
[----:B------:R-:W-:Y:S05]  /*9fa0*/  RET.REL.NODEC R2 `(_ZN7cutlass13device_kernelINS_4gemm6kernel13GemmUniversalIN4cute5tupleIJiiiiEEENS1_10collective13CollectiveMmaINS1_35MainloopSm100TmaUmmaWarpSpecializedILi24ELi2ELi4ENS5_IJNS4_1CILi1EEESB_SB_EEEEENS5_IJNSA_ILi128EEESE_NSA_ILi32EEEEEENS_12float_e5m2_tENS5_IJSB_llEEENS_12float_e4m3_tESI_NS4_8TiledMMAINS4_8MMA_AtomIJNS4_10MMA_TraitsINS4_19SM100_MMA_F8F6F4_SSEJSH_SJ_fSE_SE_NS4_17integral_constantINS4_4UMMA5MajorELSQ_1EEESR_NSO_INSP_7ScaleInELSS_0EEEST_EEEEEENS4_6LayoutISC_NS5_IJNSA_ILi0EEESX_SX_EEEEENS5_IJNS4_10UnderscoreES10_S10_EEEEENS4_13SM90_TMA_LOADENS4_14ComposedLayoutINS4_7SwizzleILi3ELi4ELi3EEENS4_18smem_ptr_flag_bitsILi8EEENSW_INS5_IJSE_NSA_ILi8EEEEEENS5_IJSB_SE_EEEEEEEvNS4_8identityES13_S1D_vS1E_EENS_8epilogue10collective18CollectiveEpilogueINS1G_23Sm100TmaWarpSpecializedILi2ELi2ELi64ELb0ELb0EEEJSG_NS5_IJNSW_ISE_SB_EENSW_INSA_ILi64EEESB_EEEEESH_NS5_IJlSB_lEEESH_S1P_NS1G_6fusion15FusionCallbacksIS1K_NS1Q_17LinearCombinationISH_fSH_fLNS_15FloatRoundStyleE2EEESG_S1O_JEEENS4_5SM1004TMEM4LOAD26SM100_TMEM_LOAD_32dp32b64xES13_NS14_INS15_ILi2ELi4ELi3EEES18_NSW_INS5_IJS19_S1M_EEENS5_IJS1M_SB_EEEEEEENS4_39AutoVectorizingCopyWithAssumedAlignmentILi128EEENS4_14SM90_TMA_STOREES24_S26_S26_EEEvvEEEEvNT_6ParamsE) ;  /* 0xffffff6002147950 */ /* 0x000fea0003c3ffff */
        .weak           $__internal_1_$__cuda_sm10x_tcgen05_guardrail_trap_phase_invalid_during_alloc
        .type           $__internal_1_$__cuda_sm10x_tcgen05_guardrail_trap_phase_invalid_during_alloc,@function
        .size           $__internal_1_$__cuda_sm10x_tcgen05_guardrail_trap_phase_invalid_during_alloc,($__internal_2_$__cuda_sm10x_tcgen05_guardrail_trap_unallocated_columns_being_dealloced - $__internal_1_$__cuda_sm10x_tcgen05_guardrail_trap_phase_invalid_during_alloc)
$__internal_1_$__cuda_sm10x_tcgen05_guardrail_trap_phase_invalid_during_alloc:
[----:B------:R-:W-:Y:S05]  /*9fb0*/  BPT.TRAP 0x1 ;  /* 0x000000040000795c */ /* 0x000fea0000300000 */
[----:B------:R-:W-:-:S04]  /*9fc0*/  MOV R3, 0x0 ;  /* 0x0000000000037802 */ /* 0x000fc80000000f00 */
[----:B------:R-:W-:Y:S05]  /*9fd0*/  RET.REL.NODEC R2 `(_ZN7cutlass13device_kernelINS_4gemm6kernel13GemmUniversalIN4cute5tupleIJiiiiEEENS1_10collective13CollectiveMmaINS1_35MainloopSm100TmaUmmaWarpSpecializedILi24ELi2ELi4ENS5_IJNS4_1CILi1EEESB_SB_EEEEENS5_IJNSA_ILi128EEESE_NSA_ILi32EEEEEENS_12float_e5m2_tENS5_IJSB_llEEENS_12float_e4m3_tESI_NS4_8TiledMMAINS4_8MMA_AtomIJNS4_10MMA_TraitsINS4_19SM100_MMA_F8F6F4_SSEJSH_SJ_fSE_SE_NS4_17integral_constantINS4_4UMMA5MajorELSQ_1EEESR_NSO_INSP_7ScaleInELSS_0EEEST_EEEEEENS4_6LayoutISC_NS5_IJNSA_ILi0EEESX_SX_EEEEENS5_IJNS4_10UnderscoreES10_S10_EEEEENS4_13SM90_TMA_LOADENS4_14ComposedLayoutINS4_7SwizzleILi3ELi4ELi3EEENS4_18smem_ptr_flag_bitsILi8EEENSW_INS5_IJSE_NSA_ILi8EEEEEENS5_IJSB_SE_EEEEEEEvNS4_8identityES13_S1D_vS1E_EENS_8epilogue10collective18CollectiveEpilogueINS1G_23Sm100TmaWarpSpecializedILi2ELi2ELi64ELb0ELb0EEEJSG_NS5_IJNSW_ISE_SB_EENSW_INSA_ILi64EEESB_EEEEESH_NS5_IJlSB_lEEESH_S1P_NS1G_6fusion15FusionCallbacksIS1K_NS1Q_17LinearCombinationISH_fSH_fLNS_15FloatRoundStyleE2EEESG_S1O_JEEENS4_5SM1004TMEM4LOAD26SM100_TMEM_LOAD_32dp32b64xES13_NS14_INS15_ILi2ELi4ELi3EEES18_NSW_INS5_IJS19_S1M_EEENS5_IJS1M_SB_EEEEEEENS4_39AutoVectorizingCopyWithAssumedAlignmentILi128EEENS4_14SM90_TMA_STOREES24_S26_S26_EEEvvEEEEvNT_6ParamsE) ;  /* 0xffffff6002087950 */ /* 0x000fea0003c3ffff */
        .weak           $__internal_2_$__cuda_sm10x_tcgen05_guardrail_trap_unallocated_columns_being_dealloced
        .type           $__internal_2_$__cuda_sm10x_tcgen05_guardrail_trap_unallocated_columns_being_dealloced,@function
        .size           $__internal_2_$__cuda_sm10x_tcgen05_guardrail_trap_unallocated_columns_being_dealloced,(.L_x_204 - $__internal_2_$__cuda_sm10x_tcgen05_guardrail_trap_unallocated_columns_being_dealloced)
$__internal_2_$__cuda_sm10x_tcgen05_guardrail_trap_unallocated_columns_being_dealloced:
[----:B------:R-:W-:Y:S05]  /*9fe0*/  BPT.TRAP 0x1 ;  /* 0x000000040000795c */ /* 0x000fea0000300000 */
[----:B------:R-:W-:-:S04]  /*9ff0*/  HFMA2 R3, -RZ, RZ, 0, 0 ;  /* 0x00000000ff037431 */ /* 0x000fc800000001ff */
[----:B------:R-:W-:Y:S05]  /*a000*/  RET.REL.NODEC R2 `(_ZN7cutlass13device_kernelINS_4gemm6kernel13GemmUniversalIN4cute5tupleIJiiiiEEENS1_10collective13CollectiveMmaINS1_35MainloopSm100TmaUmmaWarpSpecializedILi24ELi2ELi4ENS5_IJNS4_1CILi1EEESB_SB_EEEEENS5_IJNSA_ILi128EEESE_NSA_ILi32EEEEEENS_12float_e5m2_tENS5_IJSB_llEEENS_12float_e4m3_tESI_NS4_8TiledMMAINS4_8MMA_AtomIJNS4_10MMA_TraitsINS4_19SM100_MMA_F8F6F4_SSEJSH_SJ_fSE_SE_NS4_17integral_constantINS4_4UMMA5MajorELSQ_1EEESR_NSO_INSP_7ScaleInELSS_0EEEST_EEEEEENS4_6LayoutISC_NS5_IJNSA_ILi0EEESX_SX_EEEEENS5_IJNS4_10UnderscoreES10_S10_EEEEENS4_13SM90_TMA_LOADENS4_14ComposedLayoutINS4_7SwizzleILi3ELi4ELi3EEENS4_18smem_ptr_flag_bitsILi8EEENSW_INS5_IJSE_NSA_ILi8EEEEEENS5_IJSB_SE_EEEEEEEvNS4_8identityES13_S1D_vS1E_EENS_8epilogue10collective18CollectiveEpilogueINS1G_23Sm100TmaWarpSpecializedILi2ELi2ELi64ELb0ELb0EEEJSG_NS5_IJNSW_ISE_SB_EENSW_INSA_ILi64EEESB_EEEEESH_NS5_IJlSB_lEEESH_S1P_NS1G_6fusion15FusionCallbacksIS1K_NS1Q_17LinearCombinationISH_fSH_fLNS_15FloatRoundStyleE2EEESG_S1O_JEEENS4_5SM1004TMEM4LOAD26SM100_TMEM_LOAD_32dp32b64xES13_NS14_INS15_ILi2ELi4ELi3EEES18_NSW_INS5_IJS19_S1M_EEENS5_IJS1M_SB_EEEEEEENS4_39AutoVectorizingCopyWithAssumedAlignmentILi128EEENS4_14SM90_TMA_STOREES24_S26_S26_EEEvvEEEEvNT_6ParamsE) ;  /* 0xffffff5c02fc7950 */ /* 0x000fea0003c3ffff */
.L_x_203:
[----:B------:R-:W-:-:S00]  /*a010*/  BRA `(.L_x_203) ;  /* 0xfffffffc00fc7947 */ /* 0x000fc0000383ffff */
[----:B------:R-:W-:-:S00]  /*a020*/  NOP ;  /* 0x0000000000007918 */ /* 0x000fc00000000000 */
        /* <DEDUP_REMOVED lines=13> */
.L_x_204:


//--------------------- .nv.global.init           --------------------------
	.section	.nv.global.init,"aw",@progbits
.nv.global.init:
	.type		$str$27,@object
	.size		$str$27,($str$28 - $str$27)
$str$27:
        /*0000*/ 	.byte	0x28, 0x61, 0x64, 0x64, 0x72, 0x65, 0x73, 0x73, 0x20, 0x26, 0x20, 0x6d, 0x61, 0x73, 0x6b, 0x29
        /*0010*/ 	.byte	0x20, 0x3d, 0x3d, 0x20, 0x30, 0x00
	.type		$str$28,@object
	.size		$str$28,($str$26 - $str$28)
$str$28:
        /*0016*/ 	.byte	0x2f, 0x74, 0x6d, 0x70, 0x2f, 0x63, 0x75, 0x74, 0x6c, 0x61, 0x73, 0x73, 0x5f, 0x73, 0x77, 0x65
        /*0026*/ 	.byte	0x65, 0x70, 0x5f, 0x73, 0x72, 0x63, 0x2f, 0x69, 0x6e, 0x63, 0x6c, 0x75, 0x64, 0x65, 0x2f, 0x63
        /*0036*/ 	.byte	0x75, 0x74, 0x65, 0x2f, 0x70, 0x6f, 0x69, 0x6e, 0x74, 0x65, 0x72, 0x5f, 0x66, 0x6c, 0x61, 0x67
        /*0046*/ 	.byte	0x67, 0x65, 0x64, 0x2e, 0x68, 0x70, 0x70, 0x00
	.type		$str$26,@object
	.size		$str$26,($str$25 - $str$26)
$str$26:
        /*004e*/ 	.byte	0x2f, 0x74, 0x6d, 0x70, 0x2f, 0x63, 0x75, 0x74, 0x6c, 0x61, 0x73, 0x73, 0x5f, 0x73, 0x77, 0x65
        /*005e*/ 	.byte	0x65, 0x70, 0x5f, 0x73, 0x72, 0x63, 0x2f, 0x69, 0x6e, 0x63, 0x6c, 0x75, 0x64, 0x65, 0x2f, 0x63
        /*006e*/ 	.byte	0x75, 0x74, 0x65, 0x2f, 0x61, 0x74, 0x6f, 0x6d, 0x2f, 0x63, 0x6f, 0x70, 0x79, 0x5f, 0x74, 0x72
        /*007e*/ 	.byte	0x61, 0x69, 0x74, 0x73, 0x5f, 0x73, 0x6d, 0x31, 0x30, 0x30, 0x2e, 0x68, 0x70, 0x70, 0x00
	.type		$str$25,@object
	.size		$str$25,(__unnamed_1 - $str$25)
$str$25:
        /*008d*/ 	.byte	0x28, 0x28, 0x75, 0x69, 0x6e, 0x74, 0x33, 0x32, 0x5f, 0x74, 0x28, 0x74, 0x68, 0x72, 0x65, 0x61
        /*009d*/ 	.byte	0x64, 0x49, 0x64, 0x78, 0x2e, 0x78, 0x29, 0x20, 0x2f, 0x20, 0x33, 0x32, 0x29, 0x20, 0x25, 0x20
        /*00ad*/ 	.byte	0x34, 0x29, 0x20, 0x3d, 0x3d, 0x20, 0x28, 0x28, 0x28, 0x74, 0x6d, 0x65, 0x6d, 0x5f, 0x61, 0x64
        /*00bd*/ 	.byte	0x64, 0x72, 0x20, 0x3e, 0x3e, 0x20, 0x31, 0x36, 0x29, 0x20, 0x2f, 0x20, 0x33, 0x32, 0x29, 0x20
        /*00cd*/ 	.byte	0x25, 0x20, 0x34, 0x29, 0x00
	.type		__unnamed_1,@object
	.size		__unnamed_1,(__unnamed_2 - __unnamed_1)
__unnamed_1:
        /*00d2*/ 	.byte	0x61, 0x75, 0x74, 0x6f, 0x20, 0x63, 0x75, 0x74, 0x65, 0x3a, 0x3a, 0x61, 0x73, 0x5f, 0x70, 0x6f
        /* <DEDUP_REMOVED lines=24> */
        /*0262*/ 	.byte	0x43, 0x3c, 0x38, 0x31, 0x39, 0x32, 0x3e, 0x3e, 0x3e, 0x3e, 0x5d, 0x00
	.type		__unnamed_2,@object
	.size		__unnamed_2,(.L_2 - __unnamed_2)
__unnamed_2:
        /* <DEDUP_REMOVED lines=42> */
        /*050e*/ 	.byte	0x3e, 0x3e, 0x3e, 0x3e, 0x5d, 0x00
.L_2:


//--------------------- .nv.shared._ZN7cutlass13device_kernelINS_4gemm6kernel13GemmUniversalIN4cute5tupleIJiiiiEEENS1_10collective13CollectiveMmaINS1_35MainloopSm100TmaUmmaWarpSpecializedILi24ELi2ELi4ENS5_IJNS4_1CILi1EEESB_SB_EEEEENS5_IJNSA_ILi128EEESE_NSA_ILi32EEEEEENS_12float_e5m2_tENS5_IJSB_llEEENS_12float_e4m3_tESI_NS4_8TiledMMAINS4_8MMA_AtomIJNS4_10MMA_TraitsINS4_19SM100_MMA_F8F6F4_SSEJSH_SJ_fSE_SE_NS4_17integral_constantINS4_4UMMA5MajorELSQ_1EEESR_NSO_INSP_7ScaleInELSS_0EEEST_EEEEEENS4_6LayoutISC_NS5_IJNSA_ILi0EEESX_SX_EEEEENS5_IJNS4_10UnderscoreES10_S10_EEEEENS4_13SM90_TMA_LOADENS4_14ComposedLayoutINS4_7SwizzleILi3ELi4ELi3EEENS4_18smem_ptr_flag_bitsILi8EEENSW_INS5_IJSE_NSA_ILi8EEEEEENS5_IJSB_SE_EEEEEEEvNS4_8identityES13_S1D_vS1E_EENS_8epilogue10collective18CollectiveEpilogueINS1G_23Sm100TmaWarpSpecializedILi2ELi2ELi64ELb0ELb0EEEJSG_NS5_IJNSW_ISE_SB_EENSW_INSA_ILi64EEESB_EEEEESH_NS5_IJlSB_lEEESH_S1P_NS1G_6fusion15FusionCallbacksIS1K_NS1Q_17LinearCombinationISH_fSH_fLNS_15FloatRoundStyleE2EEESG_S1O_JEEENS4_5SM1004TMEM4LOAD26SM100_TMEM_LOAD_32dp32b64xES13_NS14_INS15_ILi2ELi4ELi3EEES18_NSW_INS5_IJS19_S1M_EEENS5_IJS1M_SB_EEEEEEENS4_39AutoVectorizingCopyWithAssumedAlignmentILi128EEENS4_14SM90_TMA_STOREES24_S26_S26_EEEvvEEEEvNT_6ParamsE --------------------------
	.section	.nv.shared._ZN7cutlass13device_kernelINS_4gemm6kernel13GemmUniversalIN4cute5tupleIJiiiiEEENS1_10collective13CollectiveMmaINS1_35MainloopSm100TmaUmmaWarpSpecializedILi24ELi2ELi4ENS5_IJNS4_1CILi1EEESB_SB_EEEEENS5_IJNSA_ILi128EEESE_NSA_ILi32EEEEEENS_12float_e5m2_tENS5_IJSB_llEEENS_12float_e4m3_tESI_NS4_8TiledMMAINS4_8MMA_AtomIJNS4_10MMA_TraitsINS4_19SM100_MMA_F8F6F4_SSEJSH_SJ_fSE_SE_NS4_17integral_constantINS4_4UMMA5MajorELSQ_1EEESR_NSO_INSP_7ScaleInELSS_0EEEST_EEEEEENS4_6LayoutISC_NS5_IJNSA_ILi0EEESX_SX_EEEEENS5_IJNS4_10UnderscoreES10_S10_EEEEENS4_13SM90_TMA_LOADENS4_14ComposedLayoutINS4_7SwizzleILi3ELi4ELi3EEENS4_18smem_ptr_flag_bitsILi8EEENSW_INS5_IJSE_NSA_ILi8EEEEEENS5_IJSB_SE_EEEEEEEvNS4_8identityES13_S1D_vS1E_EENS_8epilogue10collective18CollectiveEpilogueINS1G_23Sm100TmaWarpSpecializedILi2ELi2ELi64ELb0ELb0EEEJSG_NS5_IJNSW_ISE_SB_EENSW_INSA_ILi64EEESB_EEEEESH_NS5_IJlSB_lEEESH_S1P_NS1G_6fusion15FusionCallbacksIS1K_NS1Q_17LinearCombinationISH_fSH_fLNS_15FloatRoundStyleE2EEESG_S1O_JEEENS4_5SM1004TMEM4LOAD26SM100_TMEM_LOAD_32dp32b64xES13_NS14_INS15_ILi2ELi4ELi3EEES18_NSW_INS5_IJS19_S1M_EEENS5_IJS1M_SB_EEEEEEENS4_39AutoVectorizingCopyWithAssumedAlignmentILi128EEENS4_14SM90_TMA_STOREES24_S26_S26_EEEvvEEEEvNT_6ParamsE,"aw",@nobits
	.sectionflags	@""
	.align	16
	.zero		1024


//--------------------- .nv.shared.reserved.0     --------------------------
	.section	.nv.shared.reserved.0,"aw",@nobits
	.weak		__nv_reservedSMEM_offset_0_alias
	.size		__nv_reservedSMEM_offset_0_alias, 0, 64
	.other		__nv_reservedSMEM_offset_0_alias,@"STO_CUDA_RESERVED_SHARED STV_DEFAULT"
__nv_reservedSMEM_offset_0_alias:
	.zero		0
.nv.shared.reserved.0:
	.zero		64
	.weak		__nv_reservedSMEM_tcgen05_partition
	.type		__nv_reservedSMEM_tcgen05_partition,@object
	.size		__nv_reservedSMEM_tcgen05_partition,(.L_0 - __nv_reservedSMEM_tcgen05_partition)
__nv_reservedSMEM_tcgen05_partition:
	.zero		32
.L_0:


//--------------------- .nv.global                --------------------------
	.section	.nv.global,"aw",@nobits
.nv.global:
	.type		_ZN40_INTERNAL_a575d937_4_k_cu_3cadf2f4_187854cute1_E,@object
	.size		_ZN40_INTERNAL_a575d937_4_k_cu_3cadf2f4_187854cute1_E,(_ZN40_INTERNAL_a575d937_4_k_cu_3cadf2f4_187854cuda3std3__45__cpo6cbeginE - _ZN40_INTERNAL_a575d937_4_k_cu_3cadf2f4_187854cute1_E)
_ZN40_INTERNAL_a575d937_4_k_cu_3cadf2f4_187854cute1_E:
	.zero		1
	.type		_ZN40_INTERNAL_a575d937_4_k_cu_3cadf2f4_187854cuda3std3__45__cpo6cbeginE,@object
	.size		_ZN40_INTERNAL_a575d937_4_k_cu_3cadf2f4_187854cuda3std3__45__cpo6cbeginE,(_ZN40_INTERNAL_a575d937_4_k_cu_3cadf2f4_187854cuda3std3__48in_placeE - _ZN40_INTERNAL_a575d937_4_k_cu_3cadf2f4_187854cuda3std3__45__cpo6cbeginE)
_ZN40_INTERNAL_a575d937_4_k_cu_3cadf2f4_187854cuda3std3__45__cpo6cbeginE:
	.zero		1
	.type		_ZN40_INTERNAL_a575d937_4_k_cu_3cadf2f4_187854cuda3std3__48in_placeE,@object
	.size		_ZN40_INTERNAL_a575d937_4_k_cu_3cadf2f4_187854cuda3std3__48in_placeE,(_ZN40_INTERNAL_a575d937_4_k_cu_3cadf2f4_187854cuda3std6ranges3__45__cpo9iter_moveE - _ZN40_INTERNAL_a575d937_4_k_cu_3cadf2f4_187854cuda3std3__48in_placeE)
_ZN40_INTERNAL_a575d937_4_k_cu_3cadf2f4_187854cuda3std3__48in_placeE:
	.zero		1
	.type		_ZN40_INTERNAL_a575d937_4_k_cu_3cadf2f4_187854cuda3std6ranges3__45__cpo9iter_moveE,@object
	.size		_ZN40_INTERNAL_a575d937_4_k_cu_3cadf2f4_187854cuda3std6ranges3__45__cpo9iter_moveE,(_ZN40_INTERNAL_a575d937_4_k_cu_3cadf2f4_187854cuda3std3__45__cpo5beginE - _ZN40_INTERNAL_a575d937_4_k_cu_3cadf2f4_187854cuda3std6ranges3__45__cpo9iter_moveE)
_ZN40_INTERNAL_a575d937_4_k_cu_3cadf2f4_187854cuda3std6ranges3__45__cpo9iter_moveE:
	.zero		1
	.type		_ZN40_INTERNAL_a575d937_4_k_cu_3cadf2f4_187854cuda3std3__45__cpo5beginE,@object
	.size		_ZN40_INTERNAL_a575d937_4_k_cu_3cadf2f4_187854cuda3std3__45__cpo5beginE,(_ZN40_INTERNAL_a575d937_4_k_cu_3cadf2f4_187854cuda3std3__442_GLOBAL__N__a575d937_4_k_cu_3cadf2f4_187856ignoreE - _ZN40_INTERNAL_a575d937_4_k_cu_3cadf2f4_187854cuda3std3__45__cpo5beginE)
_ZN40_INTERNAL_a575d937_4_k_cu_3cadf2f4_187854cuda3std3__45__cpo5beginE:
	.zero		1
	.type		_ZN40_INTERNAL_a575d937_4_k_cu_3cadf2f4_187854cuda3std3__442_GLOBAL__N__a575d937_4_k_cu_3cadf2f4_187856ignoreE,@object
	.size		_ZN40_INTERNAL_a575d937_4_k_cu_3cadf2f4_187854cuda3std3__442_GLOBAL__N__a575d937_4_k_cu_3cadf2f4_187856ignoreE,(_ZN40_INTERNAL_a575d937_4_k_cu_3cadf2f4_187854cute7productE - _ZN40_INTERNAL_a575d937_4_k_cu_3cadf2f4_187854cuda3std3__442_GLOBAL__N__a575d937_4_k_cu_3cadf2f4_187856ignoreE)
_ZN40_INTERNAL_a575d937_4_k_cu_3cadf2f4_187854cuda3std3__442_GLOBAL__N__a575d937_4_k_cu_3cadf2f4_187856ignoreE:
	.zero		1
	.type		_ZN40_INTERNAL_a575d937_4_k_cu_3cadf2f4_187854cute7productE,@object
	.size		_ZN40_INTERNAL_a575d937_4_k_cu_3cadf2f4_187854cute7productE,(_ZN40_INTERNAL_a575d937_4_k_cu_3cadf2f4_187854cuda3std3__45__cpo3endE - _ZN40_INTERNAL_a575d937_4_k_cu_3cadf2f4_187854cute7productE)
_ZN40_INTERNAL_a575d937_4_k_cu_3cadf2f4_187854cute7productE:
	.zero		1
	.type		_ZN40_INTERNAL_a575d937_4_k_cu_3cadf2f4_187854cuda3std3__45__cpo3endE,@object
	.size		_ZN40_INTERNAL_a575d937_4_k_cu_3cadf2f4_187854cuda3std3__45__cpo3endE,(_ZN40_INTERNAL_a575d937_4_k_cu_3cadf2f4_187854cuda3std3__419piecewise_constructE - _ZN40_INTERNAL_a575d937_4_k_cu_3cadf2f4_187854cuda3std3__45__cpo3endE)
_ZN40_INTERNAL_a575d937_4_k_cu_3cadf2f4_187854cuda3std3__45__cpo3endE:
	.zero		1
	.type		_ZN40_INTERNAL_a575d937_4_k_cu_3cadf2f4_187854cuda3std3__419piecewise_constructE,@object
	.size		_ZN40_INTERNAL_a575d937_4_k_cu_3cadf2f4_187854cuda3std3__419piecewise_constructE,(_ZN40_INTERNAL_a575d937_4_k_cu_3cadf2f4_187854cuda3std3__45__cpo4cendE - _ZN40_INTERNAL_a575d937_4_k_cu_3cadf2f4_187854cuda3std3__419piecewise_constructE)
_ZN40_INTERNAL_a575d937_4_k_cu_3cadf2f4_187854cuda3std3__419piecewise_constructE:
	.zero		1
	.type		_ZN40_INTERNAL_a575d937_4_k_cu_3cadf2f4_187854cuda3std3__45__cpo4cendE,@object
	.size		_ZN40_INTERNAL_a575d937_4_k_cu_3cadf2f4_187854cuda3std3__45__cpo4cendE,(_ZN40_INTERNAL_a575d937_4_k_cu_3cadf2f4_187854cuda3std6ranges3__45__cpo4swapE - _ZN40_INTERNAL_a575d937_4_k_cu_3cadf2f4_187854cuda3std3__45__cpo4cendE)
_ZN40_INTERNAL_a575d937_4_k_cu_3cadf2f4_187854cuda3std3__45__cpo4cendE:
	.zero		1
	.type		_ZN40_INTERNAL_a575d937_4_k_cu_3cadf2f4_187854cuda3std6ranges3__45__cpo4swapE,@object
	.size		_ZN40_INTERNAL_a575d937_4_k_cu_3cadf2f4_187854cuda3std6ranges3__45__cpo4swapE,(.L_10 - _ZN40_INTERNAL_a575d937_4_k_cu_3cadf2f4_187854cuda3std6ranges3__45__cpo4swapE)
_ZN40_INTERNAL_a575d937_4_k_cu_3cadf2f4_187854cuda3std6ranges3__45__cpo4swapE:
	.zero		1
.L_10:


//--------------------- .nv.constant0._ZN7cutlass13device_kernelINS_4gemm6kernel13GemmUniversalIN4cute5tupleIJiiiiEEENS1_10collective13CollectiveMmaINS1_35MainloopSm100TmaUmmaWarpSpecializedILi24ELi2ELi4ENS5_IJNS4_1CILi1EEESB_SB_EEEEENS5_IJNSA_ILi128EEESE_NSA_ILi32EEEEEENS_12float_e5m2_tENS5_IJSB_llEEENS_12float_e4m3_tESI_NS4_8TiledMMAINS4_8MMA_AtomIJNS4_10MMA_TraitsINS4_19SM100_MMA_F8F6F4_SSEJSH_SJ_fSE_SE_NS4_17integral_constantINS4_4UMMA5MajorELSQ_1EEESR_NSO_INSP_7ScaleInELSS_0EEEST_EEEEEENS4_6LayoutISC_NS5_IJNSA_ILi0EEESX_SX_EEEEENS5_IJNS4_10UnderscoreES10_S10_EEEEENS4_13SM90_TMA_LOADENS4_14ComposedLayoutINS4_7SwizzleILi3ELi4ELi3EEENS4_18smem_ptr_flag_bitsILi8EEENSW_INS5_IJSE_NSA_ILi8EEEEEENS5_IJSB_SE_EEEEEEEvNS4_8identityES13_S1D_vS1E_EENS_8epilogue10collective18CollectiveEpilogueINS1G_23Sm100TmaWarpSpecializedILi2ELi2ELi64ELb0ELb0EEEJSG_NS5_IJNSW_ISE_SB_EENSW_INSA_ILi64EEESB_EEEEESH_NS5_IJlSB_lEEESH_S1P_NS1G_6fusion15FusionCallbacksIS1K_NS1Q_17LinearCombinationISH_fSH_fLNS_15FloatRoundStyleE2EEESG_S1O_JEEENS4_5SM1004TMEM4LOAD26SM100_TMEM_LOAD_32dp32b64xES13_NS14_INS15_ILi2ELi4ELi3EEES18_NSW_INS5_IJS19_S1M_EEENS5_IJS1M_SB_EEEEEEENS4_39AutoVectorizingCopyWithAssumedAlignmentILi128EEENS4_14SM90_TMA_STOREES24_S26_S26_EEEvvEEEEvNT_6ParamsE --------------------------
	.section	.nv.constant0._ZN7cutlass13device_kernelINS_4gemm6kernel13GemmUniversalIN4cute5tupleIJiiiiEEENS1_10collective13CollectiveMmaINS1_35MainloopSm100TmaUmmaWarpSpecializedILi24ELi2ELi4ENS5_IJNS4_1CILi1EEESB_SB_EEEEENS5_IJNSA_ILi128EEESE_NSA_ILi32EEEEEENS_12float_e5m2_tENS5_IJSB_llEEENS_12float_e4m3_tESI_NS4_8TiledMMAINS4_8MMA_AtomIJNS4_10MMA_TraitsINS4_19SM100_MMA_F8F6F4_SSEJSH_SJ_fSE_SE_NS4_17integral_constantINS4_4UMMA5MajorELSQ_1EEESR_NSO_INSP_7ScaleInELSS_0EEEST_EEEEEENS4_6LayoutISC_NS5_IJNSA_ILi0EEESX_SX_EEEEENS5_IJNS4_10UnderscoreES10_S10_EEEEENS4_13SM90_TMA_LOADENS4_14ComposedLayoutINS4_7SwizzleILi3ELi4ELi3EEENS4_18smem_ptr_flag_bitsILi8EEENSW_INS5_IJSE_NSA_ILi8EEEEEENS5_IJSB_SE_EEEEEEEvNS4_8identityES13_S1D_vS1E_EENS_8epilogue10collective18CollectiveEpilogueINS1G_23Sm100TmaWarpSpecializedILi2ELi2ELi64ELb0ELb0EEEJSG_NS5_IJNSW_ISE_SB_EENSW_INSA_ILi64EEESB_EEEEESH_NS5_IJlSB_lEEESH_S1P_NS1G_6fusion15FusionCallbacksIS1K_NS1Q_17LinearCombinationISH_fSH_fLNS_15FloatRoundStyleE2EEESG_S1O_JEEENS4_5SM1004TMEM4LOAD26SM100_TMEM_LOAD_32dp32b64xES13_NS14_INS15_ILi2ELi4ELi3EEES18_NSW_INS5_IJS19_S1M_EEENS5_IJS1M_SB_EEEEEEENS4_39AutoVectorizingCopyWithAssumedAlignmentILi128EEENS4_14SM90_TMA_STOREES24_S26_S26_EEEvvEEEEvNT_6ParamsE,"a",@progbits
	.sectionflags	@""
	.align	4
.nv.constant0._ZN7cutlass13device_kernelINS_4gemm6kernel13GemmUniversalIN4cute5tupleIJiiiiEEENS1_10collective13CollectiveMmaINS1_35MainloopSm100TmaUmmaWarpSpecializedILi24ELi2ELi4ENS5_IJNS4_1CILi1EEESB_SB_EEEEENS5_IJNSA_ILi128EEESE_NSA_ILi32EEEEEENS_12float_e5m2_tENS5_IJSB_llEEENS_12float_e4m3_tESI_NS4_8TiledMMAINS4_8MMA_AtomIJNS4_10MMA_TraitsINS4_19SM100_MMA_F8F6F4_SSEJSH_SJ_fSE_SE_NS4_17integral_constantINS4_4UMMA5MajorELSQ_1EEESR_NSO_INSP_7ScaleInELSS_0EEEST_EEEEEENS4_6LayoutISC_NS5_IJNSA_ILi0EEESX_SX_EEEEENS5_IJNS4_10UnderscoreES10_S10_EEEEENS4_13SM90_TMA_LOADENS4_14ComposedLayoutINS4_7SwizzleILi3ELi4ELi3EEENS4_18smem_ptr_flag_bitsILi8EEENSW_INS5_IJSE_NSA_ILi8EEEEEENS5_IJSB_SE_EEEEEEEvNS4_8identityES13_S1D_vS1E_EENS_8epilogue10collective18CollectiveEpilogueINS1G_23Sm100TmaWarpSpecializedILi2ELi2ELi64ELb0ELb0EEEJSG_NS5_IJNSW_ISE_SB_EENSW_INSA_ILi64EEESB_EEEEESH_NS5_IJlSB_lEEESH_S1P_NS1G_6fusion15FusionCallbacksIS1K_NS1Q_17LinearCombinationISH_fSH_fLNS_15FloatRoundStyleE2EEESG_S1O_JEEENS4_5SM1004TMEM4LOAD26SM100_TMEM_LOAD_32dp32b64xES13_NS14_INS15_ILi2ELi4ELi3EEES18_NSW_INS5_IJS19_S1M_EEENS5_IJS1M_SB_EEEEEEENS4_39AutoVectorizingCopyWithAssumedAlignmentILi128EEENS4_14SM90_TMA_STOREES24_S26_S26_EEEvvEEEEvNT_6ParamsE:
	.zero		2944


//--------------------- SYMBOLS --------------------------

	.type		.nv.reservedSmem.offset0,@object
	.size		.nv.reservedSmem.offset0,0x4
	.type		.nv.reservedSmem.cap,@object
	.size		.nv.reservedSmem.cap,0x4
	.type		__assertfail,@function
